//
// Generated by NVIDIA NVVM Compiler
//
// Compiler Build ID: CL-36424714
// Cuda compilation tools, release 13.0, V13.0.88
// Based on NVVM 20.0.0
//

.version 9.0
.target sm_100
.address_size 64

	// .globl	_Z3sumPhS_iii

.visible .entry _Z3sumPhS_iii(
	.param .u64 .ptr .align 1 _Z3sumPhS_iii_param_0,
	.param .u64 .ptr .align 1 _Z3sumPhS_iii_param_1,
	.param .u32 _Z3sumPhS_iii_param_2,
	.param .u32 _Z3sumPhS_iii_param_3,
	.param .u32 _Z3sumPhS_iii_param_4
)
{
	.reg .pred 	%p<75>;
	.reg .b32 	%r<283>;
	.reg .b64 	%rd<69>;

	ld.param.u64 	%rd3, [_Z3sumPhS_iii_param_0];
	ld.param.u64 	%rd2, [_Z3sumPhS_iii_param_1];
	ld.param.u32 	%r41, [_Z3sumPhS_iii_param_2];
	ld.param.u32 	%r39, [_Z3sumPhS_iii_param_3];
	ld.param.u32 	%r40, [_Z3sumPhS_iii_param_4];
	cvta.to.global.u64 	%rd1, %rd3;
	mov.u32 	%r42, %ctaid.x;
	mov.u32 	%r43, %ntid.x;
	mov.u32 	%r44, %tid.x;
	mad.lo.s32 	%r1, %r42, %r43, %r44;
	mov.u32 	%r45, %ctaid.y;
	mov.u32 	%r46, %ntid.y;
	mov.u32 	%r47, %tid.y;
	mad.lo.s32 	%r48, %r45, %r46, %r47;
	setp.ge.s32 	%p1, %r1, %r39;
	setp.ge.s32 	%p2, %r48, %r41;
	or.pred  	%p3, %p1, %p2;
	@%p3 bra 	$L__BB0_15;
	neg.s32 	%r3, %r40;
	setp.lt.s32 	%p4, %r40, 0;
	mov.b32 	%r276, 0;
	@%p4 bra 	$L__BB0_14;
	shl.b32 	%r51, %r40, 1;
	and.b32  	%r4, %r51, 14;
	and.b32  	%r5, %r51, 6;
	and.b32  	%r6, %r40, 1;
	sub.s32 	%r7, 7, %r40;
	and.b32  	%r52, %r51, -16;
	neg.s32 	%r8, %r52;
	sub.s32 	%r9, %r1, %r40;
	mov.b32 	%r276, 0;
	mov.u32 	%r269, %r3;
$L__BB0_3:
	setp.lt.u32 	%p5, %r40, 8;
	add.s32 	%r53, %r269, %r48;
	setp.gt.s32 	%p6, %r53, 0;
	setp.le.s32 	%p7, %r53, %r41;
	selp.b32 	%r54, %r269, 0, %p7;
	selp.b32 	%r55, %r54, 0, %p6;
	add.s32 	%r56, %r55, %r48;
	mad.lo.s32 	%r12, %r56, %r39, %r1;
	mov.u32 	%r277, %r3;
	@%p5 bra 	$L__BB0_7;
	mov.u32 	%r271, %r9;
	mov.u32 	%r272, %r8;
	mov.u32 	%r273, %r7;
$L__BB0_5:
	.pragma "nounroll";
	add.s32 	%r57, %r273, -7;
	setp.gt.s32 	%p8, %r271, 0;
	setp.le.s32 	%p9, %r271, %r39;
	selp.b32 	%r58, %r57, 0, %p9;
	selp.b32 	%r59, %r58, 0, %p8;
	add.s32 	%r60, %r12, %r59;
	cvt.s64.s32 	%rd4, %r60;
	add.s64 	%rd5, %rd1, %rd4;
	ld.global.u8 	%r61, [%rd5];
	add.s32 	%r62, %r276, %r61;
	add.s32 	%r63, %r273, -6;
	add.s32 	%r64, %r271, 1;
	setp.lt.u32 	%p10, %r271, 2147483647;
	setp.le.s32 	%p11, %r64, %r39;
	selp.b32 	%r65, %r63, 0, %p11;
	selp.b32 	%r66, %r65, 0, %p10;
	add.s32 	%r67, %r12, %r66;
	cvt.s64.s32 	%rd6, %r67;
	add.s64 	%rd7, %rd1, %rd6;
	ld.global.u8 	%r68, [%rd7];
	add.s32 	%r69, %r62, %r68;
	add.s32 	%r70, %r273, -5;
	add.s32 	%r71, %r271, 2;
	setp.gt.s32 	%p12, %r71, 0;
	setp.le.s32 	%p13, %r71, %r39;
	selp.b32 	%r72, %r70, 0, %p13;
	selp.b32 	%r73, %r72, 0, %p12;
	add.s32 	%r74, %r12, %r73;
	cvt.s64.s32 	%rd8, %r74;
	add.s64 	%rd9, %rd1, %rd8;
	ld.global.u8 	%r75, [%rd9];
	add.s32 	%r76, %r69, %r75;
	add.s32 	%r77, %r273, -4;
	add.s32 	%r78, %r271, 3;
	setp.gt.s32 	%p14, %r78, 0;
	setp.le.s32 	%p15, %r78, %r39;
	selp.b32 	%r79, %r77, 0, %p15;
	selp.b32 	%r80, %r79, 0, %p14;
	add.s32 	%r81, %r12, %r80;
	cvt.s64.s32 	%rd10, %r81;
	add.s64 	%rd11, %rd1, %rd10;
	ld.global.u8 	%r82, [%rd11];
	add.s32 	%r83, %r76, %r82;
	add.s32 	%r84, %r273, -3;
	add.s32 	%r85, %r271, 4;
	setp.gt.s32 	%p16, %r85, 0;
	setp.le.s32 	%p17, %r85, %r39;
	selp.b32 	%r86, %r84, 0, %p17;
	selp.b32 	%r87, %r86, 0, %p16;
	add.s32 	%r88, %r12, %r87;
	cvt.s64.s32 	%rd12, %r88;
	add.s64 	%rd13, %rd1, %rd12;
	ld.global.u8 	%r89, [%rd13];
	add.s32 	%r90, %r83, %r89;
	add.s32 	%r91, %r273, -2;
	add.s32 	%r92, %r271, 5;
	setp.gt.s32 	%p18, %r92, 0;
	setp.le.s32 	%p19, %r92, %r39;
	selp.b32 	%r93, %r91, 0, %p19;
	selp.b32 	%r94, %r93, 0, %p18;
	add.s32 	%r95, %r12, %r94;
	cvt.s64.s32 	%rd14, %r95;
	add.s64 	%rd15, %rd1, %rd14;
	ld.global.u8 	%r96, [%rd15];
	add.s32 	%r97, %r90, %r96;
	add.s32 	%r98, %r273, -1;
	add.s32 	%r99, %r271, 6;
	setp.gt.s32 	%p20, %r99, 0;
	setp.le.s32 	%p21, %r99, %r39;
	selp.b32 	%r100, %r98, 0, %p21;
	selp.b32 	%r101, %r100, 0, %p20;
	add.s32 	%r102, %r12, %r101;
	cvt.s64.s32 	%rd16, %r102;
	add.s64 	%rd17, %rd1, %rd16;
	ld.global.u8 	%r103, [%rd17];
	add.s32 	%r104, %r97, %r103;
	add.s32 	%r105, %r273, 8;
	add.s32 	%r106, %r271, 7;
	setp.gt.s32 	%p22, %r106, 0;
	setp.le.s32 	%p23, %r106, %r39;
	selp.b32 	%r107, %r273, 0, %p23;
	selp.b32 	%r108, %r107, 0, %p22;
	add.s32 	%r109, %r12, %r108;
	cvt.s64.s32 	%rd18, %r109;
	add.s64 	%rd19, %rd1, %rd18;
	ld.global.u8 	%r110, [%rd19];
	add.s32 	%r111, %r104, %r110;
	add.s32 	%r112, %r273, 1;
	add.s32 	%r113, %r271, 8;
	setp.gt.s32 	%p24, %r113, 0;
	setp.le.s32 	%p25, %r113, %r39;
	selp.b32 	%r114, %r112, 0, %p25;
	selp.b32 	%r115, %r114, 0, %p24;
	add.s32 	%r116, %r12, %r115;
	cvt.s64.s32 	%rd20, %r116;
	add.s64 	%rd21, %rd1, %rd20;
	ld.global.u8 	%r117, [%rd21];
	add.s32 	%r118, %r111, %r117;
	add.s32 	%r119, %r273, 2;
	add.s32 	%r120, %r271, 9;
	setp.gt.s32 	%p26, %r120, 0;
	setp.le.s32 	%p27, %r120, %r39;
	selp.b32 	%r121, %r119, 0, %p27;
	selp.b32 	%r122, %r121, 0, %p26;
	add.s32 	%r123, %r12, %r122;
	cvt.s64.s32 	%rd22, %r123;
	add.s64 	%rd23, %rd1, %rd22;
	ld.global.u8 	%r124, [%rd23];
	add.s32 	%r125, %r118, %r124;
	add.s32 	%r126, %r273, 3;
	add.s32 	%r127, %r271, 10;
	setp.gt.s32 	%p28, %r127, 0;
	setp.le.s32 	%p29, %r127, %r39;
	selp.b32 	%r128, %r126, 0, %p29;
	selp.b32 	%r129, %r128, 0, %p28;
	add.s32 	%r130, %r12, %r129;
	cvt.s64.s32 	%rd24, %r130;
	add.s64 	%rd25, %rd1, %rd24;
	ld.global.u8 	%r131, [%rd25];
	add.s32 	%r132, %r125, %r131;
	add.s32 	%r133, %r273, 4;
	add.s32 	%r134, %r271, 11;
	setp.gt.s32 	%p30, %r134, 0;
	setp.le.s32 	%p31, %r134, %r39;
	selp.b32 	%r135, %r133, 0, %p31;
	selp.b32 	%r136, %r135, 0, %p30;
	add.s32 	%r137, %r12, %r136;
	cvt.s64.s32 	%rd26, %r137;
	add.s64 	%rd27, %rd1, %rd26;
	ld.global.u8 	%r138, [%rd27];
	add.s32 	%r139, %r132, %r138;
	add.s32 	%r140, %r273, 5;
	add.s32 	%r141, %r271, 12;
	setp.gt.s32 	%p32, %r141, 0;
	setp.le.s32 	%p33, %r141, %r39;
	selp.b32 	%r142, %r140, 0, %p33;
	selp.b32 	%r143, %r142, 0, %p32;
	add.s32 	%r144, %r12, %r143;
	cvt.s64.s32 	%rd28, %r144;
	add.s64 	%rd29, %rd1, %rd28;
	ld.global.u8 	%r145, [%rd29];
	add.s32 	%r146, %r139, %r145;
	add.s32 	%r147, %r273, 6;
	add.s32 	%r148, %r271, 13;
	setp.gt.s32 	%p34, %r148, 0;
	setp.le.s32 	%p35, %r148, %r39;
	selp.b32 	%r149, %r147, 0, %p35;
	selp.b32 	%r150, %r149, 0, %p34;
	add.s32 	%r151, %r12, %r150;
	cvt.s64.s32 	%rd30, %r151;
	add.s64 	%rd31, %rd1, %rd30;
	ld.global.u8 	%r152, [%rd31];
	add.s32 	%r153, %r146, %r152;
	add.s32 	%r154, %r273, 7;
	add.s32 	%r155, %r271, 14;
	setp.gt.s32 	%p36, %r155, 0;
	setp.le.s32 	%p37, %r155, %r39;
	selp.b32 	%r156, %r154, 0, %p37;
	selp.b32 	%r157, %r156, 0, %p36;
	add.s32 	%r158, %r12, %r157;
	cvt.s64.s32 	%rd32, %r158;
	add.s64 	%rd33, %rd1, %rd32;
	ld.global.u8 	%r159, [%rd33];
	add.s32 	%r160, %r153, %r159;
	add.s32 	%r161, %r271, 15;
	setp.gt.s32 	%p38, %r161, 0;
	setp.le.s32 	%p39, %r161, %r39;
	selp.b32 	%r162, %r105, 0, %p39;
	selp.b32 	%r163, %r162, 0, %p38;
	add.s32 	%r164, %r12, %r163;
	cvt.s64.s32 	%rd34, %r164;
	add.s64 	%rd35, %rd1, %rd34;
	ld.global.u8 	%r165, [%rd35];
	add.s32 	%r276, %r160, %r165;
	add.s32 	%r273, %r273, 16;
	add.s32 	%r272, %r272, 16;
	add.s32 	%r271, %r271, 16;
	setp.ne.s32 	%p40, %r272, 0;
	@%p40 bra 	$L__BB0_5;
	add.s32 	%r277, %r273, -7;
$L__BB0_7:
	setp.lt.u32 	%p41, %r4, 7;
	@%p41 bra 	$L__BB0_9;
	add.s32 	%r166, %r277, %r1;
	setp.gt.s32 	%p42, %r166, 0;
	setp.le.s32 	%p43, %r166, %r39;
	selp.b32 	%r167, %r277, 0, %p43;
	selp.b32 	%r168, %r167, 0, %p42;
	add.s32 	%r169, %r12, %r168;
	cvt.s64.s32 	%rd36, %r169;
	add.s64 	%rd37, %rd1, %rd36;
	ld.global.u8 	%r170, [%rd37];
	add.s32 	%r171, %r276, %r170;
	add.s32 	%r172, %r277, 1;
	add.s32 	%r173, %r166, 1;
	setp.lt.u32 	%p44, %r166, 2147483647;
	setp.le.s32 	%p45, %r173, %r39;
	selp.b32 	%r174, %r172, 0, %p45;
	selp.b32 	%r175, %r174, 0, %p44;
	add.s32 	%r176, %r12, %r175;
	cvt.s64.s32 	%rd38, %r176;
	add.s64 	%rd39, %rd1, %rd38;
	ld.global.u8 	%r177, [%rd39];
	add.s32 	%r178, %r171, %r177;
	add.s32 	%r179, %r277, 2;
	add.s32 	%r180, %r166, 2;
	setp.gt.s32 	%p46, %r180, 0;
	setp.le.s32 	%p47, %r180, %r39;
	selp.b32 	%r181, %r179, 0, %p47;
	selp.b32 	%r182, %r181, 0, %p46;
	add.s32 	%r183, %r12, %r182;
	cvt.s64.s32 	%rd40, %r183;
	add.s64 	%rd41, %rd1, %rd40;
	ld.global.u8 	%r184, [%rd41];
	add.s32 	%r185, %r178, %r184;
	add.s32 	%r186, %r277, 3;
	add.s32 	%r187, %r166, 3;
	setp.gt.s32 	%p48, %r187, 0;
	setp.le.s32 	%p49, %r187, %r39;
	selp.b32 	%r188, %r186, 0, %p49;
	selp.b32 	%r189, %r188, 0, %p48;
	add.s32 	%r190, %r12, %r189;
	cvt.s64.s32 	%rd42, %r190;
	add.s64 	%rd43, %rd1, %rd42;
	ld.global.u8 	%r191, [%rd43];
	add.s32 	%r192, %r185, %r191;
	add.s32 	%r193, %r277, 4;
	add.s32 	%r194, %r166, 4;
	setp.gt.s32 	%p50, %r194, 0;
	setp.le.s32 	%p51, %r194, %r39;
	selp.b32 	%r195, %r193, 0, %p51;
	selp.b32 	%r196, %r195, 0, %p50;
	add.s32 	%r197, %r12, %r196;
	cvt.s64.s32 	%rd44, %r197;
	add.s64 	%rd45, %rd1, %rd44;
	ld.global.u8 	%r198, [%rd45];
	add.s32 	%r199, %r192, %r198;
	add.s32 	%r200, %r277, 5;
	add.s32 	%r201, %r166, 5;
	setp.gt.s32 	%p52, %r201, 0;
	setp.le.s32 	%p53, %r201, %r39;
	selp.b32 	%r202, %r200, 0, %p53;
	selp.b32 	%r203, %r202, 0, %p52;
	add.s32 	%r204, %r12, %r203;
	cvt.s64.s32 	%rd46, %r204;
	add.s64 	%rd47, %rd1, %rd46;
	ld.global.u8 	%r205, [%rd47];
	add.s32 	%r206, %r199, %r205;
	add.s32 	%r207, %r277, 6;
	add.s32 	%r208, %r166, 6;
	setp.gt.s32 	%p54, %r208, 0;
	setp.le.s32 	%p55, %r208, %r39;
	selp.b32 	%r209, %r207, 0, %p55;
	selp.b32 	%r210, %r209, 0, %p54;
	add.s32 	%r211, %r12, %r210;
	cvt.s64.s32 	%rd48, %r211;
	add.s64 	%rd49, %rd1, %rd48;
	ld.global.u8 	%r212, [%rd49];
	add.s32 	%r213, %r206, %r212;
	add.s32 	%r214, %r277, 7;
	add.s32 	%r215, %r166, 7;
	setp.gt.s32 	%p56, %r215, 0;
	setp.le.s32 	%p57, %r215, %r39;
	selp.b32 	%r216, %r214, 0, %p57;
	selp.b32 	%r217, %r216, 0, %p56;
	add.s32 	%r218, %r12, %r217;
	cvt.s64.s32 	%rd50, %r218;
	add.s64 	%rd51, %rd1, %rd50;
	ld.global.u8 	%r219, [%rd51];
	add.s32 	%r276, %r213, %r219;
	add.s32 	%r277, %r277, 8;
$L__BB0_9:
	setp.lt.u32 	%p58, %r5, 3;
	@%p58 bra 	$L__BB0_11;
	add.s32 	%r220, %r277, %r1;
	setp.gt.s32 	%p59, %r220, 0;
	setp.le.s32 	%p60, %r220, %r39;
	selp.b32 	%r221, %r277, 0, %p60;
	selp.b32 	%r222, %r221, 0, %p59;
	add.s32 	%r223, %r12, %r222;
	cvt.s64.s32 	%rd52, %r223;
	add.s64 	%rd53, %rd1, %rd52;
	ld.global.u8 	%r224, [%rd53];
	add.s32 	%r225, %r276, %r224;
	add.s32 	%r226, %r277, 1;
	add.s32 	%r227, %r220, 1;
	setp.lt.u32 	%p61, %r220, 2147483647;
	setp.le.s32 	%p62, %r227, %r39;
	selp.b32 	%r228, %r226, 0, %p62;
	selp.b32 	%r229, %r228, 0, %p61;
	add.s32 	%r230, %r12, %r229;
	cvt.s64.s32 	%rd54, %r230;
	add.s64 	%rd55, %rd1, %rd54;
	ld.global.u8 	%r231, [%rd55];
	add.s32 	%r232, %r225, %r231;
	add.s32 	%r233, %r277, 2;
	add.s32 	%r234, %r220, 2;
	setp.gt.s32 	%p63, %r234, 0;
	setp.le.s32 	%p64, %r234, %r39;
	selp.b32 	%r235, %r233, 0, %p64;
	selp.b32 	%r236, %r235, 0, %p63;
	add.s32 	%r237, %r12, %r236;
	cvt.s64.s32 	%rd56, %r237;
	add.s64 	%rd57, %rd1, %rd56;
	ld.global.u8 	%r238, [%rd57];
	add.s32 	%r239, %r232, %r238;
	add.s32 	%r240, %r277, 3;
	add.s32 	%r241, %r220, 3;
	setp.gt.s32 	%p65, %r241, 0;
	setp.le.s32 	%p66, %r241, %r39;
	selp.b32 	%r242, %r240, 0, %p66;
	selp.b32 	%r243, %r242, 0, %p65;
	add.s32 	%r244, %r12, %r243;
	cvt.s64.s32 	%rd58, %r244;
	add.s64 	%rd59, %rd1, %rd58;
	ld.global.u8 	%r245, [%rd59];
	add.s32 	%r276, %r239, %r245;
	add.s32 	%r277, %r277, 4;
$L__BB0_11:
	setp.eq.s32 	%p67, %r6, 0;
	add.s32 	%r32, %r277, %r1;
	setp.gt.s32 	%p68, %r32, 0;
	setp.le.s32 	%p69, %r32, %r39;
	selp.b32 	%r246, %r277, 0, %p69;
	selp.b32 	%r247, %r246, 0, %p68;
	add.s32 	%r248, %r12, %r247;
	cvt.s64.s32 	%rd60, %r248;
	add.s64 	%rd61, %rd1, %rd60;
	ld.global.u8 	%r249, [%rd61];
	add.s32 	%r276, %r276, %r249;
	@%p67 bra 	$L__BB0_13;
	add.s32 	%r250, %r277, 1;
	add.s32 	%r251, %r32, 1;
	setp.lt.u32 	%p70, %r32, 2147483647;
	setp.le.s32 	%p71, %r251, %r39;
	selp.b32 	%r252, %r250, 0, %p71;
	selp.b32 	%r253, %r252, 0, %p70;
	add.s32 	%r254, %r12, %r253;
	cvt.s64.s32 	%rd62, %r254;
	add.s64 	%rd63, %rd1, %rd62;
	ld.global.u8 	%r255, [%rd63];
	add.s32 	%r256, %r276, %r255;
	add.s32 	%r257, %r277, 2;
	add.s32 	%r258, %r32, 2;
	setp.gt.s32 	%p72, %r258, 0;
	setp.le.s32 	%p73, %r258, %r39;
	selp.b32 	%r259, %r257, 0, %p73;
	selp.b32 	%r260, %r259, 0, %p72;
	add.s32 	%r261, %r12, %r260;
	cvt.s64.s32 	%rd64, %r261;
	add.s64 	%rd65, %rd1, %rd64;
	ld.global.u8 	%r262, [%rd65];
	add.s32 	%r276, %r256, %r262;
$L__BB0_13:
	add.s32 	%r36, %r269, 1;
	setp.ne.s32 	%p74, %r269, %r40;
	mov.u32 	%r269, %r36;
	@%p74 bra 	$L__BB0_3;
$L__BB0_14:
	shl.b32 	%r263, %r40, 1;
	mad.lo.s32 	%r264, %r263, %r263, %r263;
	add.s32 	%r265, %r263, %r264;
	or.b32  	%r266, %r265, 1;
	div.s32 	%r267, %r276, %r266;
	mad.lo.s32 	%r268, %r39, %r48, %r1;
	cvt.s64.s32 	%rd66, %r268;
	cvta.to.global.u64 	%rd67, %rd2;
	add.s64 	%rd68, %rd67, %rd66;
	st.global.u8 	[%rd68], %r267;
$L__BB0_15:
	ret;

}


// ===== COMPILED SASS (sm_100) =====

	.target	sm_100

	.elftype	@"ET_EXEC"


//--------------------- .note.nv.tkinfo           --------------------------
	.section	.note.nv.tkinfo,"",@"SHT_NOTE"
	.sectionflags	@"SHF_NOTE_NV_TKINFO"
	.tkinfo
        /*0018*/ 	.word	0x00000002
        /*0030*/ 	.string	""
        /*0030*/ 	.string	"ptxas"
        /*0030*/ 	.string	"Cuda compilation tools, release 13.0, V13.0.88"
        /*0030*/ 	.string	"Build cuda_13.0.r13.0/compiler.36424714_0"
        /*0030*/ 	.string	"-arch sm_100 -m 64 "



//--------------------- .note.nv.cuinfo           --------------------------
	.section	.note.nv.cuinfo,"",@"SHT_NOTE"
	.sectionflags	@"SHF_NOTE_NV_CUINFO"
        /*0018*/ 	.short	0x0002
        /*001a*/ 	.short	0x0064
        /*001c*/ 	.short	0x0082
	.zero		2


//--------------------- .nv.info                  --------------------------
	.section	.nv.info,"",@"SHT_CUDA_INFO"
	.align	4


	//----- nvinfo : EIATTR_REGCOUNT
	.align		4
        /*0000*/ 	.byte	0x04, 0x2f
        /*0002*/ 	.short	(.L_1 - .L_0)
	.align		4
.L_0:
        /*0004*/ 	.word	index@(_Z3sumPhS_iii)
        /*0008*/ 	.word	0x00000020


	//----- nvinfo : EIATTR_FRAME_SIZE
	.align		4
.L_1:
        /*000c*/ 	.byte	0x04, 0x11
        /*000e*/ 	.short	(.L_3 - .L_2)
	.align		4
.L_2:
        /*0010*/ 	.word	index@(_Z3sumPhS_iii)
        /*0014*/ 	.word	0x00000000


	//----- nvinfo : EIATTR_MIN_STACK_SIZE
	.align		4
.L_3:
        /*0018*/ 	.byte	0x04, 0x12
        /*001a*/ 	.short	(.L_5 - .L_4)
	.align		4
.L_4:
        /*001c*/ 	.word	index@(_Z3sumPhS_iii)
        /*0020*/ 	.word	0x00000000
.L_5:


//--------------------- .nv.compat                --------------------------
	.section	.nv.compat,"",@"SHT_CUDA_COMPAT_INFO"
	.align	4
        /*0000*/ 	.byte	0x02, 0x09, 0x00, 0x00, 0x02, 0x02, 0x01, 0x00, 0x02, 0x05, 0x05, 0x00, 0x03, 0x07, 0x01, 0x01
        /*0010*/ 	.byte	0x02, 0x03, 0x00, 0x00, 0x02, 0x06, 0x01, 0x00, 0x04, 0x0b, 0x08, 0x00, 0x09, 0x00, 0x00, 0x00
        /*0020*/ 	.byte	0x00, 0x00, 0x00, 0x00


//--------------------- .nv.info._Z3sumPhS_iii    --------------------------
	.section	.nv.info._Z3sumPhS_iii,"",@"SHT_CUDA_INFO"
	.sectionflags	@""
	.align	4


	//----- nvinfo : EIATTR_CUDA_API_VERSION
	.align		4
        /*0000*/ 	.byte	0x04, 0x37
        /*0002*/ 	.short	(.L_7 - .L_6)
.L_6:
        /*0004*/ 	.word	0x00000082


	//----- nvinfo : EIATTR_KPARAM_INFO
	.align		4
.L_7:
        /*0008*/ 	.byte	0x04, 0x17
        /*000a*/ 	.short	(.L_9 - .L_8)
.L_8:
        /*000c*/ 	.word	0x00000000
        /*0010*/ 	.short	0x0004
        /*0012*/ 	.short	0x0018
        /*0014*/ 	.byte	0x00, 0xf0, 0x11, 0x00


	//----- nvinfo : EIATTR_KPARAM_INFO
	.align		4
.L_9:
        /*0018*/ 	.byte	0x04, 0x17
        /*001a*/ 	.short	(.L_11 - .L_10)
.L_10:
        /*001c*/ 	.word	0x00000000
        /*0020*/ 	.short	0x0003
        /*0022*/ 	.short	0x0014
        /*0024*/ 	.byte	0x00, 0xf0, 0x11, 0x00


	//----- nvinfo : EIATTR_KPARAM_INFO
	.align		4
.L_11:
        /*0028*/ 	.byte	0x04, 0x17
        /*002a*/ 	.short	(.L_13 - .L_12)
.L_12:
        /*002c*/ 	.word	0x00000000
        /*0030*/ 	.short	0x0002
        /*0032*/ 	.short	0x0010
        /*0034*/ 	.byte	0x00, 0xf0, 0x11, 0x00


	//----- nvinfo : EIATTR_KPARAM_INFO
	.align		4
.L_13:
        /*0038*/ 	.byte	0x04, 0x17
        /*003a*/ 	.short	(.L_15 - .L_14)
.L_14:
        /*003c*/ 	.word	0x00000000
        /*0040*/ 	.short	0x0001
        /*0042*/ 	.short	0x0008
        /*0044*/ 	.byte	0x00, 0xf5, 0x21, 0x00


	//----- nvinfo : EIATTR_KPARAM_INFO
	.align		4
.L_15:
        /*0048*/ 	.byte	0x04, 0x17
        /*004a*/ 	.short	(.L_17 - .L_16)
.L_16:
        /*004c*/ 	.word	0x00000000
        /*0050*/ 	.short	0x0000
        /*0052*/ 	.short	0x0000
        /*0054*/ 	.byte	0x00, 0xf5, 0x21, 0x00


	//----- nvinfo : EIATTR_SPARSE_MMA_MASK
	.align		4
.L_17:
        /*0058*/ 	.byte	0x03, 0x50
        /*005a*/ 	.short	0x0000


	//----- nvinfo : EIATTR_MAXREG_COUNT
	.align		4
        /*005c*/ 	.byte	0x03, 0x1b
        /*005e*/ 	.short	0x00ff


	//----- nvinfo : EIATTR_MERCURY_ISA_VERSION
	.align		4
        /*0060*/ 	.byte	0x03, 0x5f
        /*0062*/ 	.short	0x0101


	//----- nvinfo : EIATTR_VRC_CTA_INIT_COUNT
	.align		4
        /*0064*/ 	.byte	0x02, 0x4a
	.zero		1
	.zero		1


	//----- nvinfo : EIATTR_EXIT_INSTR_OFFSETS
	.align		4
        /*0068*/ 	.byte	0x04, 0x1c
        /*006a*/ 	.short	(.L_19 - .L_18)


	//   ....[0]....
.L_18:
        /*006c*/ 	.word	0x000000d0


	//   ....[1]....
        /*0070*/ 	.word	0x00001a40


	//----- nvinfo : EIATTR_CBANK_PARAM_SIZE
	.align		4
.L_19:
        /*0074*/ 	.byte	0x03, 0x19
        /*0076*/ 	.short	0x001c


	//----- nvinfo : EIATTR_PARAM_CBANK
	.align		4
        /*0078*/ 	.byte	0x04, 0x0a
        /*007a*/ 	.short	(.L_21 - .L_20)
	.align		4
.L_20:
        /*007c*/ 	.word	index@(.nv.constant0._Z3sumPhS_iii)
        /*0080*/ 	.short	0x0380
        /*0082*/ 	.short	0x001c


	//----- nvinfo : EIATTR_SW_WAR
	.align		4
.L_21:
        /*0084*/ 	.byte	0x04, 0x36
        /*0086*/ 	.short	(.L_23 - .L_22)
.L_22:
        /*0088*/ 	.word	0x00000008
.L_23:


//--------------------- .nv.callgraph             --------------------------
	.section	.nv.callgraph,"",@"SHT_CUDA_CALLGRAPH"
	.align	4
	.sectionentsize	8
	.align		4
        /*0000*/ 	.word	0x00000000
	.align		4
        /*0004*/ 	.word	0xffffffff
	.align		4
        /*0008*/ 	.word	0x00000000
	.align		4
        /*000c*/ 	.word	0xfffffffe
	.align		4
        /*0010*/ 	.word	0x00000000
	.align		4
        /*0014*/ 	.word	0xfffffffd
	.align		4
        /*0018*/ 	.word	0x00000000
	.align		4
        /*001c*/ 	.word	0xfffffffc


//--------------------- .text._Z3sumPhS_iii       --------------------------
	.section	.text._Z3sumPhS_iii,"ax",@progbits
	.align	128
        .global         _Z3sumPhS_iii
        .type           _Z3sumPhS_iii,@function
        .size           _Z3sumPhS_iii,(.L_x_8 - _Z3sumPhS_iii)
        .other          _Z3sumPhS_iii,@"STO_CUDA_ENTRY STV_DEFAULT"
_Z3sumPhS_iii:
.text._Z3sumPhS_iii:
[----:B------:R-:W-:Y:S01]  /*0000*/  LDC R1, c[0x0][0x37c] ;  /* 0x0000df00ff017b82 */ /* 0x000fe20000000800 */
[----:B------:R-:W0:Y:S07]  /*0010*/  S2R R5, SR_TID.Y ;  /* 0x0000000000057919 */ /* 0x000e2e0000002200 */
[----:B------:R-:W1:Y:S01]  /*0020*/  LDC R3, c[0x0][0x360] ;  /* 0x0000d800ff037b82 */ /* 0x000e620000000800 */
[----:B------:R-:W2:Y:S01]  /*0030*/  LDCU.64 UR6, c[0x0][0x390] ;  /* 0x00007200ff0677ac */ /* 0x000ea20008000a00 */
[----:B------:R-:W1:Y:S06]  /*0040*/  S2R R2, SR_TID.X ;  /* 0x0000000000027919 */ /* 0x000e6c0000002100 */
[----:B------:R-:W0:Y:S08]  /*0050*/  S2UR UR5, SR_CTAID.Y ;  /* 0x00000000000579c3 */ /* 0x000e300000002600 */
[----:B------:R-:W0:Y:S01]  /*0060*/  LDC R0, c[0x0][0x364] ;  /* 0x0000d900ff007b82 */ /* 0x000e220000000800 */
[----:B--2---:R-:W-:-:S07]  /*0070*/  UMOV UR9, UR7 ;  /* 0x0000000700097c82 */ /* 0x004fce0008000000 */
[----:B------:R-:W1:Y:S01]  /*0080*/  S2UR UR4, SR_CTAID.X ;  /* 0x00000000000479c3 */ /* 0x000e620000002500 */
[----:B0-----:R-:W-:-:S05]  /*0090*/  IMAD R0, R0, UR5, R5 ;  /* 0x0000000500007c24 */ /* 0x001fca000f8e0205 */
[----:B------:R-:W-:Y:S01]  /*00a0*/  ISETP.GE.AND P0, PT, R0, UR6, PT ;  /* 0x0000000600007c0c */ /* 0x000fe2000bf06270 */
[----:B-1----:R-:W-:-:S05]  /*00b0*/  IMAD R3, R3, UR4, R2 ;  /* 0x0000000403037c24 */ /* 0x002fca000f8e0202 */
[----:B------:R-:W-:-:S13]  /*00c0*/  ISETP.GE.OR P0, PT, R3, UR9, P0 ;  /* 0x0000000903007c0c */ /* 0x000fda0008706670 */
[----:B------:R-:W-:Y:S05]  /*00d0*/  @P0 EXIT ;  /* 0x000000000000094d */ /* 0x000fea0003800000 */
[----:B------:R-:W0:Y:S01]  /*00e0*/  LDCU UR6, c[0x0][0x398] ;  /* 0x00007300ff0677ac */ /* 0x000e220008000800 */
[----:B------:R-:W-:Y:S01]  /*00f0*/  IMAD.MOV.U32 R11, RZ, RZ, RZ ;  /* 0x000000ffff0b7224 */ /* 0x000fe200078e00ff */
[----:B------:R-:W1:Y:S01]  /*0100*/  LDCU.64 UR4, c[0x0][0x358] ;  /* 0x00006b00ff0477ac */ /* 0x000e620008000a00 */
[----:B0-----:R-:W-:-:S05]  /*0110*/  IMAD.U32 R2, RZ, RZ, UR6 ;  /* 0x00000006ff027e24 */ /* 0x001fca000f8e00ff */
[----:B------:R-:W-:-:S13]  /*0120*/  ISETP.GE.AND P0, PT, R2, RZ, PT ;  /* 0x000000ff0200720c */ /* 0x000fda0003f06270 */
[----:B-1----:R-:W-:Y:S05]  /*0130*/  @!P0 BRA `(.L_x_0) ;  /* 0x0000001400bc8947 */ /* 0x002fea0003800000 */
[----:B------:R-:W-:Y:S02]  /*0140*/  IMAD.SHL.U32 R4, R2, 0x2, RZ ;  /* 0x0000000202047824 */ /* 0x000fe400078e00ff */
[----:B------:R-:W-:Y:S02]  /*0150*/  IMAD.MOV R5, RZ, RZ, -R2 ;  /* 0x000000ffff057224 */ /* 0x000fe400078e0a02 */
[----:B------:R-:W-:Y:S01]  /*0160*/  IMAD.MOV.U32 R11, RZ, RZ, RZ ;  /* 0x000000ffff0b7224 */ /* 0x000fe200078e00ff */
[C---:B------:R-:W-:Y:S01]  /*0170*/  LOP3.LUT R6, R4.reuse, 0xe, RZ, 0xc0, !PT ;  /* 0x0000000e04067812 */ /* 0x040fe200078ec0ff */
[----:B------:R-:W-:Y:S01]  /*0180*/  IMAD.MOV.U32 R9, RZ, RZ, R5 ;  /* 0x000000ffff097224 */ /* 0x000fe200078e0005 */
[C---:B------:R-:W-:Y:S02]  /*0190*/  LOP3.LUT R7, R4.reuse, 0x6, RZ, 0xc0, !PT ;  /* 0x0000000604077812 */ /* 0x040fe400078ec0ff */
[----:B------:R-:W-:Y:S02]  /*01a0*/  LOP3.LUT R8, R4, 0xfffffff0, RZ, 0xc0, !PT ;  /* 0xfffffff004087812 */ /* 0x000fe400078ec0ff */
[----:B------:R-:W-:-:S02]  /*01b0*/  ISETP.GE.U32.AND P0, PT, R6, 0x7, PT ;  /* 0x000000070600780c */ /* 0x000fc40003f06070 */
[----:B------:R-:W-:Y:S01]  /*01c0*/  ISETP.GE.U32.AND P1, PT, R7, 0x3, PT ;  /* 0x000000030700780c */ /* 0x000fe20003f26070 */
[----:B------:R-:W-:Y:S01]  /*01d0*/  IMAD.IADD R7, R3, 0x1, -R2 ;  /* 0x0000000103077824 */ /* 0x000fe200078e0a02 */
[----:B------:R-:W-:Y:S01]  /*01e0*/  IADD3 R6, PT, PT, -R2, 0x7, RZ ;  /* 0x0000000702067810 */ /* 0x000fe20007ffe1ff */
[----:B------:R-:W-:-:S10]  /*01f0*/  IMAD.MOV R8, RZ, RZ, -R8 ;  /* 0x000000ffff087224 */ /* 0x000fd400078e0a08 */
.L_x_6:
[----:B------:R-:W0:Y:S01]  /*0200*/  LDC R2, c[0x0][0x398] ;  /* 0x0000e600ff027b82 */ /* 0x000e220000000800 */
[----:B------:R-:W1:Y:S01]  /*0210*/  LDCU.64 UR8, c[0x0][0x390] ;  /* 0x00007200ff0877ac */ /* 0x000e620008000a00 */
[----:B------:R-:W-:-:S05]  /*0220*/  IMAD.IADD R4, R0, 0x1, R9 ;  /* 0x0000000100047824 */ /* 0x000fca00078e0209 */
[C---:B------:R-:W-:Y:S02]  /*0230*/  ISETP.GT.AND P2, PT, R4.reuse, RZ, PT ;  /* 0x000000ff0400720c */ /* 0x040fe40003f44270 */
[----:B-1----:R-:W-:-:S04]  /*0240*/  ISETP.GT.AND P3, PT, R4, UR8, PT ;  /* 0x0000000804007c0c */ /* 0x002fc8000bf64270 */
[C---:B------:R-:W-:Y:S02]  /*0250*/  SEL R4, R9.reuse, RZ, !P3 ;  /* 0x000000ff09047207 */ /* 0x040fe40005800000 */
[----:B0-----:R-:W-:Y:S02]  /*0260*/  ISETP.GE.U32.AND P3, PT, R2, 0x8, PT ;  /* 0x000000080200780c */ /* 0x001fe40003f66070 */
[----:B------:R-:W-:Y:S01]  /*0270*/  SEL R13, R4, RZ, P2 ;  /* 0x000000ff040d7207 */ /* 0x000fe20001000000 */
[----:B------:R-:W-:Y:S01]  /*0280*/  IMAD.MOV.U32 R4, RZ, RZ, R5 ;  /* 0x000000ffff047224 */ /* 0x000fe200078e0005 */
[C---:B------:R-:W-:Y:S01]  /*0290*/  ISETP.NE.AND P2, PT, R9.reuse, R2, PT ;  /* 0x000000020900720c */ /* 0x040fe20003f45270 */
[----:B------:R-:W-:Y:S02]  /*02a0*/  VIADD R9, R9, 0x1 ;  /* 0x0000000109097836 */ /* 0x000fe40000000000 */
[----:B------:R-:W-:-:S04]  /*02b0*/  IMAD.IADD R10, R0, 0x1, R13 ;  /* 0x00000001000a7824 */ /* 0x000fc800078e020d */
[----:B------:R-:W-:Y:S02]  /*02c0*/  IMAD R10, R10, UR9, R3 ;  /* 0x000000090a0a7c24 */ /* 0x000fe4000f8e0203 */
[----:B------:R-:W-:Y:S05]  /*02d0*/  @!P3 BRA `(.L_x_1) ;  /* 0x0000000800c0b947 */ /* 0x000fea0003800000 */
[----:B------:R-:W-:Y:S01]  /*02e0*/  IMAD.MOV.U32 R13, RZ, RZ, R7 ;  /* 0x000000ffff0d7224 */ /* 0x000fe200078e0007 */
[----:B------:R-:W0:Y:S01]  /*02f0*/  LDCU.64 UR6, c[0x0][0x380] ;  /* 0x00007000ff0677ac */ /* 0x000e220008000a00 */
[----:B------:R-:W-:Y:S02]  /*0300*/  IMAD.MOV.U32 R18, RZ, RZ, R8 ;  /* 0x000000ffff127224 */ /* 0x000fe400078e0008 */
[----:B------:R-:W-:-:S07]  /*0310*/  IMAD.MOV.U32 R4, RZ, RZ, R6 ;  /* 0x000000ffff047224 */ /* 0x000fce00078e0006 */
.L_x_2:
[C---:B------:R-:W-:Y:S01]  /*0320*/  VIADD R14, R13.reuse, 0x1 ;  /* 0x000000010d0e7836 */ /* 0x040fe20000000000 */
[C---:B------:R-:W-:Y:S01]  /*0330*/  ISETP.GT.AND P4, PT, R13.reuse, UR9, PT ;  /* 0x000000090d007c0c */ /* 0x040fe2000bf84270 */
[----:B------:R-:W-:Y:S01]  /*0340*/  VIADD R12, R4, 0xfffffff9 ;  /* 0xfffffff9040c7836 */ /* 0x000fe20000000000 */
[C---:B------:R-:W-:Y:S02]  /*0350*/  ISETP.GT.AND P3, PT, R13.reuse, RZ, PT ;  /* 0x000000ff0d00720c */ /* 0x040fe40003f64270 */
[----:B------:R-:W-:Y:S01]  /*0360*/  ISETP.GT.AND P5, PT, R14, UR9, PT ;  /* 0x000000090e007c0c */ /* 0x000fe2000bfa4270 */
[----:B------:R-:W-:Y:S01]  /*0370*/  VIADD R14, R4, 0xfffffffa ;  /* 0xfffffffa040e7836 */ /* 0x000fe20000000000 */
[----:B------:R-:W-:Y:S02]  /*0380*/  SEL R12, R12, RZ, !P4 ;  /* 0x000000ff0c0c7207 */ /* 0x000fe40006000000 */
[----:B------:R-:W-:Y:S02]  /*0390*/  ISETP.GE.U32.AND P4, PT, R13, 0x7fffffff, PT ;  /* 0x7fffffff0d00780c */ /* 0x000fe40003f86070 */
[----:B------:R-:W-:-:S02]  /*03a0*/  SEL R14, R14, RZ, !P5 ;  /* 0x000000ff0e0e7207 */ /* 0x000fc40006800000 */
[----:B------:R-:W-:Y:S02]  /*03b0*/  SEL R15, R12, RZ, P3 ;  /* 0x000000ff0c0f7207 */ /* 0x000fe40001800000 */
[----:B------:R-:W-:-:S03]  /*03c0*/  SEL R17, R14, RZ, !P4 ;  /* 0x000000ff0e117207 */ /* 0x000fc60006000000 */
[C---:B------:R-:W-:Y:S02]  /*03d0*/  IMAD.IADD R15, R10.reuse, 0x1, R15 ;  /* 0x000000010a0f7824 */ /* 0x040fe400078e020f */
[----:B------:R-:W-:-:S03]  /*03e0*/  IMAD.IADD R17, R10, 0x1, R17 ;  /* 0x000000010a117824 */ /* 0x000fc600078e0211 */
[----:B0-----:R-:W-:Y:S02]  /*03f0*/  IADD3 R14, P3, PT, R15, UR6, RZ ;  /* 0x000000060f0e7c10 */ /* 0x001fe4000ff7e0ff */
[----:B------:R-:W-:Y:S02]  /*0400*/  IADD3 R16, P4, PT, R17, UR6, RZ ;  /* 0x0000000611107c10 */ /* 0x000fe4000ff9e0ff */
[----:B------:R-:W-:Y:S02]  /*0410*/  LEA.HI.X.SX32 R15, R15, UR7, 0x1, P3 ;  /* 0x000000070f0f7c11 */ /* 0x000fe400098f0eff */
[----:B------:R-:W-:-:S03]  /*0420*/  LEA.HI.X.SX32 R17, R17, UR7, 0x1, P4 ;  /* 0x0000000711117c11 */ /* 0x000fc6000a0f0eff */
[----:B------:R0:W2:Y:S04]  /*0430*/  LDG.E.U8 R12, desc[UR4][R14.64] ;  /* 0x000000040e0c7981 */ /* 0x0000a8000c1e1100 */
[----:B------:R1:W2:Y:S01]  /*0440*/  LDG.E.U8 R20, desc[UR4][R16.64] ;  /* 0x0000000410147981 */ /* 0x0002a2000c1e1100 */
[C---:B------:R-:W-:Y:S02]  /*0450*/  VIADD R21, R13.reuse, 0x2 ;  /* 0x000000020d157836 */ /* 0x040fe40000000000 */
[----:B------:R-:W-:Y:S02]  /*0460*/  VIADD R23, R13, 0x3 ;  /* 0x000000030d177836 */ /* 0x000fe40000000000 */
[C---:B------:R-:W-:Y:S01]  /*0470*/  VIADD R19, R4.reuse, 0xfffffffb ;  /* 0xfffffffb04137836 */ /* 0x040fe20000000000 */
[----:B------:R-:W-:Y:S01]  /*0480*/  ISETP.GT.AND P4, PT, R21, UR9, PT ;  /* 0x0000000915007c0c */ /* 0x000fe2000bf84270 */
[----:B------:R-:W-:Y:S01]  /*0490*/  VIADD R22, R4, 0xfffffffc ;  /* 0xfffffffc04167836 */ /* 0x000fe20000000000 */
[----:B------:R-:W-:-:S02]  /*04a0*/  ISETP.GT.AND P5, PT, R23, UR9, PT ;  /* 0x0000000917007c0c */ /* 0x000fc4000bfa4270 */
[----:B------:R-:W-:Y:S02]  /*04b0*/  SEL R19, R19, RZ, !P4 ;  /* 0x000000ff13137207 */ /* 0x000fe40006000000 */
[----:B------:R-:W-:Y:S02]  /*04c0*/  ISETP.GT.AND P3, PT, R21, RZ, PT ;  /* 0x000000ff1500720c */ /* 0x000fe40003f64270 */
[----:B------:R-:W-:Y:S02]  /*04d0*/  ISETP.GT.AND P4, PT, R23, RZ, PT ;  /* 0x000000ff1700720c */ /* 0x000fe40003f84270 */
[----:B------:R-:W-:Y:S02]  /*04e0*/  SEL R22, R22, RZ, !P5 ;  /* 0x000000ff16167207 */ /* 0x000fe40006800000 */
[----:B------:R-:W-:Y:S02]  /*04f0*/  SEL R19, R19, RZ, P3 ;  /* 0x000000ff13137207 */ /* 0x000fe40001800000 */
[----:B0-----:R-:W-:-:S03]  /*0500*/  SEL R15, R22, RZ, P4 ;  /* 0x000000ff160f7207 */ /* 0x001fc60002000000 */
[C---:B------:R-:W-:Y:S02]  /*0510*/  IMAD.IADD R19, R10.reuse, 0x1, R19 ;  /* 0x000000010a137824 */ /* 0x040fe400078e0213 */
[----:B-1----:R-:W-:-:S03]  /*0520*/  IMAD.IADD R17, R10, 0x1, R15 ;  /* 0x000000010a117824 */ /* 0x002fc600078e020f */
[----:B------:R-:W-:Y:S02]  /*0530*/  IADD3 R14, P3, PT, R19, UR6, RZ ;  /* 0x00000006130e7c10 */ /* 0x000fe4000ff7e0ff */
[----:B------:R-:W-:Y:S02]  /*0540*/  IADD3 R16, P4, PT, R17, UR6, RZ ;  /* 0x0000000611107c10 */ /* 0x000fe4000ff9e0ff */
[----:B------:R-:W-:Y:S02]  /*0550*/  LEA.HI.X.SX32 R15, R19, UR7, 0x1, P3 ;  /* 0x00000007130f7c11 */ /* 0x000fe400098f0eff */
[----:B------:R-:W-:-:S03]  /*0560*/  LEA.HI.X.SX32 R17, R17, UR7, 0x1, P4 ;  /* 0x0000000711117c11 */ /* 0x000fc6000a0f0eff */
[----:B------:R0:W3:Y:S04]  /*0570*/  LDG.E.U8 R19, desc[UR4][R14.64] ;  /* 0x000000040e137981 */ /* 0x0000e8000c1e1100 */
[----:B------:R1:W3:Y:S01]  /*0580*/  LDG.E.U8 R16, desc[UR4][R16.64] ;  /* 0x0000000410107981 */ /* 0x0002e2000c1e1100 */
[C---:B------:R-:W-:Y:S02]  /*0590*/  VIADD R22, R13.reuse, 0x4 ;  /* 0x000000040d167836 */ /* 0x040fe40000000000 */
[----:B------:R-:W-:Y:S02]  /*05a0*/  VIADD R21, R4, 0xfffffffd ;  /* 0xfffffffd04157836 */ /* 0x000fe40000000000 */
[C---:B------:R-:W-:Y:S01]  /*05b0*/  VIADD R23, R13.reuse, 0x5 ;  /* 0x000000050d177836 */ /* 0x040fe20000000000 */
[----:B------:R-:W-:Y:S01]  /*05c0*/  ISETP.GT.AND P3, PT, R22, UR9, PT ;  /* 0x0000000916007c0c */ /* 0x000fe2000bf64270 */
[----:B0-----:R-:W-:Y:S01]  /*05d0*/  VIADD R14, R4, 0xfffffffe ;  /* 0xfffffffe040e7836 */ /* 0x001fe20000000000 */
[----:B------:R-:W-:Y:S01]  /*05e0*/  ISETP.GT.AND P5, PT, R22, RZ, PT ;  /* 0x000000ff1600720c */ /* 0x000fe20003fa4270 */
[----:B------:R-:W-:Y:S01]  /*05f0*/  VIADD R22, R13, 0x6 ;  /* 0x000000060d167836 */ /* 0x000fe20000000000 */
[----:B------:R-:W-:Y:S01]  /*0600*/  SEL R21, R21, RZ, !P3 ;  /* 0x000000ff15157207 */ /* 0x000fe20005800000 */
[----:B------:R-:W-:Y:S01]  /*0610*/  VIADD R15, R4, 0xffffffff ;  /* 0xffffffff040f7836 */ /* 0x000fe20000000000 */
[----:B------:R-:W-:Y:S01]  /*0620*/  ISETP.GT.AND P6, PT, R23, UR9, PT ;  /* 0x0000000917007c0c */ /* 0x000fe2000bfc4270 */
[----:B------:R-:W-:Y:S01]  /*0630*/  VIADD R26, R13, 0x9 ;  /* 0x000000090d1a7836 */ /* 0x000fe20000000000 */
[----:B------:R-:W-:-:S02]  /*0640*/  SEL R21, R21, RZ, P5 ;  /* 0x000000ff15157207 */ /* 0x000fc40002800000 */
[C---:B------:R-:W-:Y:S02]  /*0650*/  ISETP.GT.AND P3, PT, R22.reuse, RZ, PT ;  /* 0x000000ff1600720c */ /* 0x040fe40003f64270 */
[----:B------:R-:W-:Y:S01]  /*0660*/  ISETP.GT.AND P5, PT, R22, UR9, PT ;  /* 0x0000000916007c0c */ /* 0x000fe2000bfa4270 */
[----:B------:R-:W-:Y:S01]  /*0670*/  VIADD R22, R13, 0x7 ;  /* 0x000000070d167836 */ /* 0x000fe20000000000 */
[----:B------:R-:W-:Y:S01]  /*0680*/  ISETP.GT.AND P4, PT, R23, RZ, PT ;  /* 0x000000ff1700720c */ /* 0x000fe20003f84270 */
[----:B------:R-:W-:Y:S01]  /*0690*/  VIADD R23, R13, 0x8 ;  /* 0x000000080d177836 */ /* 0x000fe20000000000 */
[----:B------:R-:W-:Y:S02]  /*06a0*/  SEL R14, R14, RZ, !P6 ;  /* 0x000000ff0e0e7207 */ /* 0x000fe40007000000 */
[----:B------:R-:W-:Y:S02]  /*06b0*/  ISETP.GT.AND P6, PT, R22, UR9, PT ;  /* 0x0000000916007c0c */ /* 0x000fe4000bfc4270 */
[----:B-1----:R-:W-:-:S02]  /*06c0*/  SEL R17, R15, RZ, !P5 ;  /* 0x000000ff0f117207 */ /* 0x002fc40006800000 */
[----:B------:R-:W-:Y:S01]  /*06d0*/  SEL R15, R14, RZ, P4 ;  /* 0x000000ff0e0f7207 */ /* 0x000fe20002000000 */
[----:B------:R-:W-:Y:S01]  /*06e0*/  IMAD.IADD R14, R10, 0x1, R21 ;  /* 0x000000010a0e7824 */ /* 0x000fe200078e0215 */
[----:B------:R-:W-:Y:S02]  /*06f0*/  ISETP.GT.AND P5, PT, R22, RZ, PT ;  /* 0x000000ff1600720c */ /* 0x000fe40003fa4270 */
[----:B------:R-:W-:Y:S01]  /*0700*/  SEL R22, R4, RZ, !P6 ;  /* 0x000000ff04167207 */ /* 0x000fe20007000000 */
[----:B------:R-:W-:Y:S01]  /*0710*/  IMAD.IADD R15, R10, 0x1, R15 ;  /* 0x000000010a0f7824 */ /* 0x000fe200078e020f */
[----:B------:R-:W-:Y:S02]  /*0720*/  SEL R17, R17, RZ, P3 ;  /* 0x000000ff11117207 */ /* 0x000fe40001800000 */
[----:B------:R-:W-:Y:S02]  /*0730*/  SEL R21, R22, RZ, P5 ;  /* 0x000000ff16157207 */ /* 0x000fe40002800000 */
[----:B------:R-:W-:Y:S01]  /*0740*/  IADD3 R22, P5, PT, R14, UR6, RZ ;  /* 0x000000060e167c10 */ /* 0x000fe2000ffbe0ff */
[----:B------:R-:W-:Y:S01]  /*0750*/  IMAD.IADD R17, R10, 0x1, R17 ;  /* 0x000000010a117824 */ /* 0x000fe200078e0211 */
[----:B------:R-:W-:-:S02]  /*0760*/  ISETP.GT.AND P4, PT, R23, RZ, PT ;  /* 0x000000ff1700720c */ /* 0x000fc40003f84270 */
[----:B------:R-:W-:Y:S02]  /*0770*/  ISETP.GT.AND P3, PT, R23, UR9, PT ;  /* 0x0000000917007c0c */ /* 0x000fe4000bf64270 */
[----:B------:R-:W-:Y:S02]  /*0780*/  LEA.HI.X.SX32 R23, R14, UR7, 0x1, P5 ;  /* 0x000000070e177c11 */ /* 0x000fe4000a8f0eff */
[----:B------:R-:W-:-:S04]  /*0790*/  IADD3 R24, P6, PT, R15, UR6, RZ ;  /* 0x000000060f187c10 */ /* 0x000fc8000ffde0ff */
[----:B------:R-:W-:-:S05]  /*07a0*/  LEA.HI.X.SX32 R25, R15, UR7, 0x1, P6 ;  /* 0x000000070f197c11 */ /* 0x000fca000b0f0eff */
[----:B------:R-:W4:Y:S01]  /*07b0*/  LDG.E.U8 R24, desc[UR4][R24.64] ;  /* 0x0000000418187981 */ /* 0x000f22000c1e1100 */
[----:B--2---:R-:W-:Y:S01]  /*07c0*/  IADD3 R11, PT, PT, R20, R11, R12 ;  /* 0x0000000b140b7210 */ /* 0x004fe20007ffe00c */
[----:B------:R-:W-:Y:S01]  /*07d0*/  IMAD.IADD R12, R10, 0x1, R21 ;  /* 0x000000010a0c7824 */ /* 0x000fe200078e0215 */
[----:B------:R-:W-:-:S04]  /*07e0*/  IADD3 R20, P5, PT, R17, UR6, RZ ;  /* 0x0000000611147c10 */ /* 0x000fc8000ffbe0ff */
[----:B------:R-:W-:Y:S01]  /*07f0*/  LEA.HI.X.SX32 R21, R17, UR7, 0x1, P5 ;  /* 0x0000000711157c11 */ /* 0x000fe2000a8f0eff */
[----:B------:R-:W-:Y:S01]  /*0800*/  VIADD R17, R4, 0x1 ;  /* 0x0000000104117836 */ /* 0x000fe20000000000 */
[----:B------:R-:W-:Y:S02]  /*0810*/  IADD3 R14, P6, PT, R12, UR6, RZ ;  /* 0x000000060c0e7c10 */ /* 0x000fe4000ffde0ff */
[----:B------:R-:W-:Y:S02]  /*0820*/  ISETP.GT.AND P5, PT, R26, RZ, PT ;  /* 0x000000ff1a00720c */ /* 0x000fe40003fa4270 */
[----:B------:R-:W-:Y:S01]  /*0830*/  LEA.HI.X.SX32 R15, R12, UR7, 0x1, P6 ;  /* 0x000000070c0f7c11 */ /* 0x000fe2000b0f0eff */
[----:B------:R-:W-:Y:S01]  /*0840*/  VIADD R12, R13, 0xa ;  /* 0x0000000a0d0c7836 */ /* 0x000fe20000000000 */
[----:B------:R-:W-:Y:S02]  /*0850*/  SEL R17, R17, RZ, !P3 ;  /* 0x000000ff11117207 */ /* 0x000fe40005800000 */
[----:B------:R-:W-:-:S02]  /*0860*/  ISETP.GT.AND P6, PT, R26, UR9, PT ;  /* 0x000000091a007c0c */ /* 0x000fc4000bfc4270 */
[----:B------:R-:W-:Y:S01]  /*0870*/  SEL R27, R17, RZ, P4 ;  /* 0x000000ff111b7207 */ /* 0x000fe20002000000 */
[----:B------:R-:W-:Y:S01]  /*0880*/  VIADD R17, R13, 0xb ;  /* 0x0000000b0d117836 */ /* 0x000fe20000000000 */
[C---:B------:R-:W-:Y:S02]  /*0890*/  ISETP.GT.AND P3, PT, R12.reuse, RZ, PT ;  /* 0x000000ff0c00720c */ /* 0x040fe40003f64270 */
[----:B------:R-:W-:Y:S01]  /*08a0*/  ISETP.GT.AND P4, PT, R12, UR9, PT ;  /* 0x000000090c007c0c */ /* 0x000fe2000bf84270 */
[----:B------:R-:W-:-:S05]  /*08b0*/  VIADD R12, R4, 0x2 ;  /* 0x00000002040c7836 */ /* 0x000fca0000000000 */
[----:B------:R-:W-:Y:S02]  /*08c0*/  SEL R12, R12, RZ, !P6 ;  /* 0x000000ff0c0c7207 */ /* 0x000fe40007000000 */
[C---:B------:R-:W-:Y:S02]  /*08d0*/  ISETP.GT.AND P6, PT, R17.reuse, RZ, PT ;  /* 0x000000ff1100720c */ /* 0x040fe40003fc4270 */
[----:B------:R-:W-:Y:S02]  /*08e0*/  SEL R29, R12, RZ, P5 ;  /* 0x000000ff0c1d7207 */ /* 0x000fe40002800000 */
[----:B------:R-:W-:Y:S01]  /*08f0*/  ISETP.GT.AND P5, PT, R17, UR9, PT ;  /* 0x0000000911007c0c */ /* 0x000fe2000bfa4270 */
[----:B------:R-:W-:Y:S01]  /*0900*/  VIADD R17, R4, 0x3 ;  /* 0x0000000304117836 */ /* 0x000fe20000000000 */
[----:B------:R-:W4:Y:S01]  /*0910*/  LDG.E.U8 R12, desc[UR4][R22.64] ;  /* 0x00000004160c7981 */ /* 0x000f22000c1e1100 */
[----:B------:R-:W-:-:S03]  /*0920*/  VIADD R26, R13, 0xc ;  /* 0x0000000c0d1a7836 */ /* 0x000fc60000000000 */
[----:B------:R-:W-:Y:S02]  /*0930*/  SEL R17, R17, RZ, !P4 ;  /* 0x000000ff11117207 */ /* 0x000fe40006000000 */
[C---:B------:R-:W-:Y:S02]  /*0940*/  ISETP.GT.AND P4, PT, R26.reuse, RZ, PT ;  /* 0x000000ff1a00720c */ /* 0x040fe40003f84270 */
[----:B------:R-:W-:Y:S02]  /*0950*/  SEL R17, R17, RZ, P3 ;  /* 0x000000ff11117207 */ /* 0x000fe40001800000 */
[----:B------:R-:W-:Y:S01]  /*0960*/  ISETP.GT.AND P3, PT, R26, UR9, PT ;  /* 0x000000091a007c0c */ /* 0x000fe2000bf64270 */
[----:B------:R-:W-:Y:S01]  /*0970*/  VIADD R26, R4, 0x4 ;  /* 0x00000004041a7836 */ /* 0x000fe20000000000 */
[----:B---3--:R-:W-:Y:S01]  /*0980*/  IADD3 R19, PT, PT, R16, R11, R19 ;  /* 0x0000000b10137210 */ /* 0x008fe20007ffe013 */
[----:B------:R-:W-:Y:S01]  /*0990*/  IMAD.IADD R27, R10, 0x1, R27 ;  /* 0x000000010a1b7824 */ /* 0x000fe200078e021b */
[----:B------:R0:W2:Y:S02]  /*09a0*/  LDG.E.U8 R23, desc[UR4][R20.64] ;  /* 0x0000000414177981 */ /* 0x0000a4000c1e1100 */
[----:B------:R-:W-:Y:S01]  /*09b0*/  SEL R26, R26, RZ, !P5 ;  /* 0x000000ff1a1a7207 */ /* 0x000fe20006800000 */
[C---:B------:R-:W-:Y:S01]  /*09c0*/  IMAD.IADD R29, R10.reuse, 0x1, R29 ;  /* 0x000000010a1d7824 */ /* 0x040fe200078e021d */
[----:B------:R-:W-:Y:S01]  /*09d0*/  IADD3 R16, P5, PT, R27, UR6, RZ ;  /* 0x000000061b107c10 */ /* 0x000fe2000ffbe0ff */
[----:B------:R-:W-:Y:S01]  /*09e0*/  IMAD.IADD R11, R10, 0x1, R17 ;  /* 0x000000010a0b7824 */ /* 0x000fe200078e0211 */
[----:B------:R-:W-:Y:S01]  /*09f0*/  SEL R28, R26, RZ, P6 ;  /* 0x000000ff1a1c7207 */ /* 0x000fe20003000000 */
[----:B------:R1:W2:Y:S01]  /*0a00*/  LDG.E.U8 R22, desc[UR4][R14.64] ;  /* 0x000000040e167981 */ /* 0x0002a2000c1e1100 */
[----:B------:R-:W-:-:S02]  /*0a10*/  IADD3 R26, P6, PT, R29, UR6, RZ ;  /* 0x000000061d1a7c10 */ /* 0x000fc4000ffde0ff */
[----:B------:R-:W-:Y:S01]  /*0a20*/  LEA.HI.X.SX32 R17, R27, UR7, 0x1, P5 ;  /* 0x000000071b117c11 */ /* 0x000fe2000a8f0eff */
[----:B0-----:R-:W-:Y:S01]  /*0a30*/  IMAD.IADD R20, R10, 0x1, R28 ;  /* 0x000000010a147824 */ /* 0x001fe200078e021c */
[----:B------:R-:W-:Y:S02]  /*0a40*/  IADD3 R28, P5, PT, R11, UR6, RZ ;  /* 0x000000060b1c7c10 */ /* 0x000fe4000ffbe0ff */
[----:B------:R-:W-:Y:S02]  /*0a50*/  LEA.HI.X.SX32 R27, R29, UR7, 0x1, P6 ;  /* 0x000000071d1b7c11 */ /* 0x000fe4000b0f0eff */
[----:B------:R-:W-:Y:S01]  /*0a60*/  LEA.HI.X.SX32 R29, R11, UR7, 0x1, P5 ;  /* 0x000000070b1d7c11 */ /* 0x000fe2000a8f0eff */
[----:B------:R-:W-:Y:S01]  /*0a70*/  VIADD R11, R4, 0x5 ;  /* 0x00000005040b7836 */ /* 0x000fe20000000000 */
[----:B-1----:R-:W-:Y:S01]  /*0a80*/  IADD3 R14, P6, PT, R20, UR6, RZ ;  /* 0x00000006140e7c10 */ /* 0x002fe2000ffde0ff */
[----:B------:R-:W-:-:S03]  /*0a90*/  VIADD R21, R13, 0xd ;  /* 0x0000000d0d157836 */ /* 0x000fc60000000000 */
[----:B------:R-:W-:Y:S02]  /*0aa0*/  SEL R11, R11, RZ, !P3 ;  /* 0x000000ff0b0b7207 */ /* 0x000fe40005800000 */
[----:B------:R-:W-:Y:S02]  /*0ab0*/  LEA.HI.X.SX32 R15, R20, UR7, 0x1, P6 ;  /* 0x00000007140f7c11 */ /* 0x000fe4000b0f0eff */
[C---:B------:R-:W-:Y:S02]  /*0ac0*/  ISETP.GT.AND P5, PT, R21.reuse, RZ, PT ;  /* 0x000000ff1500720c */ /* 0x040fe40003fa4270 */
[----:B------:R-:W-:Y:S02]  /*0ad0*/  ISETP.GT.AND P6, PT, R21, UR9, PT ;  /* 0x0000000915007c0c */ /* 0x000fe4000bfc4270 */
[----:B------:R-:W-:Y:S01]  /*0ae0*/  SEL R11, R11, RZ, P4 ;  /* 0x000000ff0b0b7207 */ /* 0x000fe20002000000 */
[----:B------:R0:W3:Y:S01]  /*0af0*/  LDG.E.U8 R21, desc[UR4][R16.64] ;  /* 0x0000000410157981 */ /* 0x0000e2000c1e1100 */
[----:B------:R-:W-:-:S03]  /*0b00*/  VIADD R20, R13, 0xe ;  /* 0x0000000e0d147836 */ /* 0x000fc60000000000 */
[----:B------:R-:W-:Y:S02]  /*0b10*/  IMAD.IADD R25, R10, 0x1, R11 ;  /* 0x000000010a197824 */ /* 0x000fe400078e020b */
[----:B0-----:R-:W-:Y:S01]  /*0b20*/  VIADD R16, R4, 0x6 ;  /* 0x0000000604107836 */ /* 0x001fe20000000000 */
[C---:B------:R-:W-:Y:S01]  /*0b30*/  ISETP.GT.AND P3, PT, R20.reuse, RZ, PT ;  /* 0x000000ff1400720c */ /* 0x040fe20003f64270 */
[----:B------:R-:W5:Y:S01]  /*0b40*/  LDG.E.U8 R11, desc[UR4][R28.64] ;  /* 0x000000041c0b7981 */ /* 0x000f62000c1e1100 */
[----:B------:R-:W-:Y:S02]  /*0b50*/  ISETP.GT.AND P4, PT, R20, UR9, PT ;  /* 0x0000000914007c0c */ /* 0x000fe4000bf84270 */
[----:B------:R-:W-:Y:S01]  /*0b60*/  SEL R17, R16, RZ, !P6 ;  /* 0x000000ff10117207 */ /* 0x000fe20007000000 */
[----:B------:R0:W3:Y:S01]  /*0b70*/  LDG.E.U8 R20, desc[UR4][R26.64] ;  /* 0x000000041a147981 */ /* 0x0000e2000c1e1100 */
[----:B------:R-:W-:Y:S02]  /*0b80*/  IADD3 R16, P6, PT, R25, UR6, RZ ;  /* 0x0000000619107c10 */ /* 0x000fe4000ffde0ff */
[----:B0-----:R-:W-:-:S02]  /*0b90*/  SEL R27, R17, RZ, P5 ;  /* 0x000000ff111b7207 */ /* 0x001fc40002800000 */
[----:B------:R-:W-:Y:S02]  /*0ba0*/  LEA.HI.X.SX32 R17, R25, UR7, 0x1, P6 ;  /* 0x0000000719117c11 */ /* 0x000fe4000b0f0eff */
[----:B------:R0:W5:Y:S01]  /*0bb0*/  LDG.E.U8 R25, desc[UR4][R14.64] ;  /* 0x000000040e197981 */ /* 0x000162000c1e1100 */
[----:B------:R-:W-:-:S03]  /*0bc0*/  VIADD R29, R13, 0xf ;  /* 0x0000000f0d1d7836 */ /* 0x000fc60000000000 */
[----:B------:R1:W5:Y:S01]  /*0bd0*/  LDG.E.U8 R28, desc[UR4][R16.64] ;  /* 0x00000004101c7981 */ /* 0x000362000c1e1100 */
[----:B0-----:R-:W-:Y:S02]  /*0be0*/  IMAD.IADD R14, R10, 0x1, R27 ;  /* 0x000000010a0e7824 */ /* 0x001fe400078e021b */
[----:B------:R-:W-:-:S03]  /*0bf0*/  VIADD R15, R4, 0x7 ;  /* 0x00000007040f7836 */ /* 0x000fc60000000000 */
[C---:B------:R-:W-:Y:S02]  /*0c00*/  IADD3 R26, P5, PT, R14.reuse, UR6, RZ ;  /* 0x000000060e1a7c10 */ /* 0x040fe4000ffbe0ff */
[----:B------:R-:W-:Y:S02]  /*0c10*/  SEL R15, R15, RZ, !P4 ;  /* 0x000000ff0f0f7207 */ /* 0x000fe40006000000 */
[----:B------:R-:W-:Y:S01]  /*0c20*/  LEA.HI.X.SX32 R27, R14, UR7, 0x1, P5 ;  /* 0x000000070e1b7c11 */ /* 0x000fe2000a8f0eff */
[----:B------:R-:W-:Y:S01]  /*0c30*/  VIADD R14, R4, 0x8 ;  /* 0x00000008040e7836 */ /* 0x000fe20000000000 */
[C---:B------:R-:W-:Y:S02]  /*0c40*/  ISETP.GT.AND P5, PT, R29.reuse, UR9, PT ;  /* 0x000000091d007c0c */ /* 0x040fe4000bfa4270 */
[----:B------:R-:W-:Y:S02]  /*0c50*/  ISETP.GT.AND P4, PT, R29, RZ, PT ;  /* 0x000000ff1d00720c */ /* 0x000fe40003f84270 */
[----:B------:R-:W-:Y:S01]  /*0c60*/  SEL R29, R15, RZ, P3 ;  /* 0x000000ff0f1d7207 */ /* 0x000fe20001800000 */
[----:B------:R-:W5:Y:S01]  /*0c70*/  LDG.E.U8 R27, desc[UR4][R26.64] ;  /* 0x000000041a1b7981 */ /* 0x000f62000c1e1100 */
[----:B------:R-:W-:-:S03]  /*0c80*/  SEL R15, R14, RZ, !P5 ;  /* 0x000000ff0e0f7207 */ /* 0x000fc60006800000 */
[----:B------:R-:W-:Y:S01]  /*0c90*/  IMAD.IADD R29, R10, 0x1, R29 ;  /* 0x000000010a1d7824 */ /* 0x000fe200078e021d */
[----:B-1----:R-:W-:-:S04]  /*0ca0*/  SEL R17, R15, RZ, P4 ;  /* 0x000000ff0f117207 */ /* 0x002fc80002000000 */
[----:B------:R-:W-:Y:S01]  /*0cb0*/  IADD3 R14, P3, PT, R29, UR6, RZ ;  /* 0x000000061d0e7c10 */ /* 0x000fe2000ff7e0ff */
[----:B------:R-:W-:-:S03]  /*0cc0*/  IMAD.IADD R17, R10, 0x1, R17 ;  /* 0x000000010a117824 */ /* 0x000fc600078e0211 */
[----:B------:R-:W-:Y:S02]  /*0cd0*/  LEA.HI.X.SX32 R15, R29, UR7, 0x1, P3 ;  /* 0x000000071d0f7c11 */ /* 0x000fe400098f0eff */
[----:B------:R-:W-:-:S03]  /*0ce0*/  IADD3 R16, P3, PT, R17, UR6, RZ ;  /* 0x0000000611107c10 */ /* 0x000fc6000ff7e0ff */
[----:B------:R-:W5:Y:S01]  /*0cf0*/  LDG.E.U8 R14, desc[UR4][R14.64] ;  /* 0x000000040e0e7981 */ /* 0x000f62000c1e1100 */
[----:B------:R-:W-:-:S06]  /*0d00*/  LEA.HI.X.SX32 R17, R17, UR7, 0x1, P3 ;  /* 0x0000000711117c11 */ /* 0x000fcc00098f0eff */
[----:B------:R-:W5:Y:S01]  /*0d10*/  LDG.E.U8 R17, desc[UR4][R16.64] ;  /* 0x0000000410117981 */ /* 0x000f62000c1e1100 */
[----:B------:R-:W-:-:S05]  /*0d20*/  VIADD R18, R18, 0x10 ;  /* 0x0000001012127836 */ /* 0x000fca0000000000 */
[----:B------:R-:W-:Y:S01]  /*0d30*/  ISETP.NE.AND P3, PT, R18, RZ, PT ;  /* 0x000000ff1200720c */ /* 0x000fe20003f65270 */
[----:B------:R-:W-:Y:S02]  /*0d40*/  VIADD R13, R13, 0x10 ;  /* 0x000000100d0d7836 */ /* 0x000fe40000000000 */
[----:B------:R-:W-:Y:S01]  /*0d50*/  VIADD R4, R4, 0x10 ;  /* 0x0000001004047836 */ /* 0x000fe20000000000 */
[----:B----4-:R-:W-:-:S04]  /*0d60*/  IADD3 R12, PT, PT, R24, R19, R12 ;  /* 0x00000013180c7210 */ /* 0x010fc80007ffe00c */
[----:B--2---:R-:W-:-:S04]  /*0d70*/  IADD3 R12, PT, PT, R22, R12, R23 ;  /* 0x0000000c160c7210 */ /* 0x004fc80007ffe017 */
[----:B---3--:R-:W-:-:S04]  /*0d80*/  IADD3 R12, PT, PT, R20, R12, R21 ;  /* 0x0000000c140c7210 */ /* 0x008fc80007ffe015 */
[----:B-----5:R-:W-:-:S04]  /*0d90*/  IADD3 R11, PT, PT, R25, R12, R11 ;  /* 0x0000000c190b7210 */ /* 0x020fc80007ffe00b */
[----:B------:R-:W-:-:S04]  /*0da0*/  IADD3 R11, PT, PT, R27, R11, R28 ;  /* 0x0000000b1b0b7210 */ /* 0x000fc80007ffe01c */
[----:B------:R-:W-:Y:S01]  /*0db0*/  IADD3 R11, PT, PT, R17, R11, R14 ;  /* 0x0000000b110b7210 */ /* 0x000fe20007ffe00e */
[----:B------:R-:W-:Y:S06]  /*0dc0*/  @P3 BRA `(.L_x_2) ;  /* 0xfffffff400543947 */ /* 0x000fec000383ffff */
[----:B------:R-:W-:-:S07]  /*0dd0*/  VIADD R4, R4, 0xfffffff9 ;  /* 0xfffffff904047836 */ /* 0x000fce0000000000 */
.L_x_1:
[----:B------:R-:W-:Y:S05]  /*0de0*/  @!P0 BRA `(.L_x_3) ;  /* 0x0000000400548947 */ /* 0x000fea0003800000 */
[----:B------:R-:W-:Y:S01]  /*0df0*/  IMAD.IADD R18, R3, 0x1, R4 ;  /* 0x0000000103127824 */ /* 0x000fe200078e0204 */
[----:B------:R-:W0:Y:S01]  /*0e00*/  LDCU.64 UR6, c[0x0][0x380] ;  /* 0x00007000ff0677ac */ /* 0x000e220008000a00 */
[----:B------:R-:W-:Y:S02]  /*0e10*/  VIADD R14, R4, 0x1 ;  /* 0x00000001040e7836 */ /* 0x000fe40000000000 */
[C---:B------:R-:W-:Y:S01]  /*0e20*/  VIADD R12, R18.reuse, 0x1 ;  /* 0x00000001120c7836 */ /* 0x040fe20000000000 */
[C---:B------:R-:W-:Y:S01]  /*0e30*/  ISETP.GT.AND P4, PT, R18.reuse, UR9, PT ;  /* 0x0000000912007c0c */ /* 0x040fe2000bf84270 */
[C---:B------:R-:W-:Y:S01]  /*0e40*/  VIADD R16, R18.reuse, 0x2 ;  /* 0x0000000212107836 */ /* 0x040fe20000000000 */
[----:B------:R-:W-:Y:S01]  /*0e50*/  ISETP.GT.AND P6, PT, R18, RZ, PT ;  /* 0x000000ff1200720c */ /* 0x000fe20003fc4270 */
[----:B------:R-:W-:Y:S01]  /*0e60*/  VIADD R15, R4, 0x2 ;  /* 0x00000002040f7836 */ /* 0x000fe20000000000 */
[----:B------:R-:W-:Y:S01]  /*0e70*/  ISETP.GT.AND P3, PT, R12, UR9, PT ;  /* 0x000000090c007c0c */ /* 0x000fe2000bf64270 */
[----:B------:R-:W-:Y:S01]  /*0e80*/  VIADD R17, R18, 0x3 ;  /* 0x0000000312117836 */ /* 0x000fe20000000000 */
[C---:B------:R-:W-:Y:S01]  /*0e90*/  SEL R12, R4.reuse, RZ, !P4 ;  /* 0x000000ff040c7207 */ /* 0x040fe20006000000 */
[----:B------:R-:W-:Y:S01]  /*0ea0*/  VIADD R20, R4, 0x3 ;  /* 0x0000000304147836 */ /* 0x000fe20000000000 */
[----:B------:R-:W-:Y:S01]  /*0eb0*/  ISETP.GT.AND P5, PT, R16, UR9, PT ;  /* 0x0000000910007c0c */ /* 0x000fe2000bfa4270 */
[C---:B------:R-:W-:Y:S01]  /*0ec0*/  VIADD R21, R18.reuse, 0x4 ;  /* 0x0000000412157836 */ /* 0x040fe20000000000 */
[C---:B------:R-:W-:Y:S01]  /*0ed0*/  ISETP.GE.U32.AND P4, PT, R18.reuse, 0x7fffffff, PT ;  /* 0x7fffffff1200780c */ /* 0x040fe20003f86070 */
[----:B------:R-:W-:Y:S01]  /*0ee0*/  VIADD R22, R18, 0x5 ;  /* 0x0000000512167836 */ /* 0x000fe20000000000 */
[----:B------:R-:W-:Y:S01]  /*0ef0*/  SEL R14, R14, RZ, !P3 ;  /* 0x000000ff0e0e7207 */ /* 0x000fe20005800000 */
[----:B------:R-:W-:Y:S01]  /*0f00*/  VIADD R24, R18, 0x6 ;  /* 0x0000000612187836 */ /* 0x000fe20000000000 */
[----:B------:R-:W-:Y:S01]  /*0f10*/  SEL R13, R12, RZ, P6 ;  /* 0x000000ff0c0d7207 */ /* 0x000fe20003000000 */
[----:B------:R-:W-:Y:S01]  /*0f20*/  VIADD R23, R18, 0x7 ;  /* 0x0000000712177836 */ /* 0x000fe20000000000 */
[----:B------:R-:W-:-:S02]  /*0f30*/  ISETP.GT.AND P3, PT, R16, RZ, PT ;  /* 0x000000ff1000720c */ /* 0x000fc40003f64270 */
[----:B------:R-:W-:Y:S01]  /*0f40*/  SEL R12, R15, RZ, !P5 ;  /* 0x000000ff0f0c7207 */ /* 0x000fe20006800000 */
[----:B------:R-:W-:Y:S01]  /*0f50*/  IMAD.IADD R13, R10, 0x1, R13 ;  /* 0x000000010a0d7824 */ /* 0x000fe200078e020d */
[----:B------:R-:W-:Y:S02]  /*0f60*/  SEL R15, R14, RZ, !P4 ;  /* 0x000000ff0e0f7207 */ /* 0x000fe40006000000 */
[C---:B------:R-:W-:Y:S02]  /*0f70*/  ISETP.GT.AND P6, PT, R17.reuse, RZ, PT ;  /* 0x000000ff1100720c */ /* 0x040fe40003fc4270 */
[----:B------:R-:W-:Y:S01]  /*0f80*/  ISETP.GT.AND P4, PT, R17, UR9, PT ;  /* 0x0000000911007c0c */ /* 0x000fe2000bf84270 */
[----:B------:R-:W-:Y:S01]  /*0f90*/  IMAD.IADD R15, R10, 0x1, R15 ;  /* 0x000000010a0f7824 */ /* 0x000fe200078e020f */
[----:B------:R-:W-:Y:S02]  /*0fa0*/  SEL R17, R12, RZ, P3 ;  /* 0x000000ff0c117207 */ /* 0x000fe40001800000 */
[----:B0-----:R-:W-:-:S02]  /*0fb0*/  IADD3 R16, P5, PT, R13, UR6, RZ ;  /* 0x000000060d107c10 */ /* 0x001fc4000ffbe0ff */
[----:B------:R-:W-:Y:S01]  /*0fc0*/  IADD3 R12, P3, PT, R15, UR6, RZ ;  /* 0x000000060f0c7c10 */ /* 0x000fe2000ff7e0ff */
[----:B------:R-:W-:Y:S01]  /*0fd0*/  IMAD.IADD R19, R10, 0x1, R17 ;  /* 0x000000010a137824 */ /* 0x000fe200078e0211 */
[----:B------:R-:W-:Y:S02]  /*0fe0*/  LEA.HI.X.SX32 R17, R13, UR7, 0x1, P5 ;  /* 0x000000070d117c11 */ /* 0x000fe4000a8f0eff */
[----:B------:R-:W-:Y:S02]  /*0ff0*/  LEA.HI.X.SX32 R13, R15, UR7, 0x1, P3 ;  /* 0x000000070f0d7c11 */ /* 0x000fe400098f0eff */
[----:B------:R-:W-:Y:S02]  /*1000*/  IADD3 R14, P5, PT, R19, UR6, RZ ;  /* 0x00000006130e7c10 */ /* 0x000fe4000ffbe0ff */
[----:B------:R-:W-:Y:S02]  /*1010*/  ISETP.GT.AND P3, PT, R21, RZ, PT ;  /* 0x000000ff1500720c */ /* 0x000fe40003f64270 */
[----:B------:R-:W-:-:S02]  /*1020*/  LEA.HI.X.SX32 R15, R19, UR7, 0x1, P5 ;  /* 0x00000007130f7c11 */ /* 0x000fc4000a8f0eff */
[----:B------:R-:W-:Y:S02]  /*1030*/  SEL R20, R20, RZ, !P4 ;  /* 0x000000ff14147207 */ /* 0x000fe40006000000 */
[----:B------:R-:W-:Y:S01]  /*1040*/  ISETP.GT.AND P5, PT, R21, UR9, PT ;  /* 0x0000000915007c0c */ /* 0x000fe2000bfa4270 */
[----:B------:R-:W-:Y:S01]  /*1050*/  VIADD R21, R4, 0x4 ;  /* 0x0000000404157836 */ /* 0x000fe20000000000 */
[----:B------:R-:W-:Y:S01]  /*1060*/  SEL R19, R20, RZ, P6 ;  /* 0x000000ff14137207 */ /* 0x000fe20003000000 */
[----:B------:R-:W-:Y:S01]  /*1070*/  VIADD R20, R4, 0x5 ;  /* 0x0000000504147836 */ /* 0x000fe20000000000 */
[C---:B------:R-:W-:Y:S02]  /*1080*/  ISETP.GT.AND P4, PT, R22.reuse, RZ, PT ;  /* 0x000000ff1600720c */ /* 0x040fe40003f84270 */
[----:B------:R-:W-:Y:S01]  /*1090*/  ISETP.GT.AND P6, PT, R22, UR9, PT ;  /* 0x0000000916007c0c */ /* 0x000fe2000bfc4270 */
[----:B------:R-:W-:Y:S01]  /*10a0*/  VIADD R22, R4, 0x6 ;  /* 0x0000000604167836 */ /* 0x000fe20000000000 */
[----:B------:R-:W-:-:S02]  /*10b0*/  SEL R21, R21, RZ, !P5 ;  /* 0x000000ff15157207 */ /* 0x000fc40006800000 */
[----:B------:R-:W-:Y:S01]  /*10c0*/  ISETP.GT.AND P5, PT, R24, UR9, PT ;  /* 0x0000000918007c0c */ /* 0x000fe2000bfa4270 */
[----:B------:R-:W-:Y:S01]  /*10d0*/  VIADD R25, R4, 0x7 ;  /* 0x0000000704197836 */ /* 0x000fe20000000000 */
[----:B------:R-:W-:Y:S02]  /*10e0*/  SEL R20, R20, RZ, !P6 ;  /* 0x000000ff14147207 */ /* 0x000fe40007000000 */
[----:B------:R-:W-:Y:S02]  /*10f0*/  SEL R18, R22, RZ, !P5 ;  /* 0x000000ff16127207 */ /* 0x000fe40006800000 */
[----:B------:R-:W-:Y:S01]  /*1100*/  ISETP.GT.AND P5, PT, R23, UR9, PT ;  /* 0x0000000917007c0c */ /* 0x000fe2000bfa4270 */
[----:B------:R-:W-:Y:S01]  /*1110*/  IMAD.IADD R19, R10, 0x1, R19 ;  /* 0x000000010a137824 */ /* 0x000fe200078e0213 */
[----:B------:R-:W-:Y:S01]  /*1120*/  SEL R21, R21, RZ, P3 ;  /* 0x000000ff15157207 */ /* 0x000fe20001800000 */
[----:B------:R0:W2:Y:S01]  /*1130*/  LDG.E.U8 R22, desc[UR4][R16.64] ;  /* 0x0000000410167981 */ /* 0x0000a2000c1e1100 */
[----:B------:R-:W-:-:S02]  /*1140*/  ISETP.GT.AND P3, PT, R24, RZ, PT ;  /* 0x000000ff1800720c */ /* 0x000fc40003f64270 */
[----:B------:R-:W-:Y:S01]  /*1150*/  SEL R26, R25, RZ, !P5 ;  /* 0x000000ff191a7207 */ /* 0x000fe20006800000 */
[----:B------:R1:W3:Y:S01]  /*1160*/  LDG.E.U8 R24, desc[UR4][R14.64] ;  /* 0x000000040e187981 */ /* 0x0002e2000c1e1100 */
[----:B------:R-:W-:Y:S02]  /*1170*/  ISETP.GT.AND P6, PT, R23, RZ, PT ;  /* 0x000000ff1700720c */ /* 0x000fe40003fc4270 */
[----:B------:R-:W-:Y:S01]  /*1180*/  SEL R25, R20, RZ, P4 ;  /* 0x000000ff14197207 */ /* 0x000fe20002000000 */
[----:B------:R-:W-:Y:S01]  /*1190*/  IMAD.IADD R20, R10, 0x1, R21 ;  /* 0x000000010a147824 */ /* 0x000fe200078e0215 */
[----:B------:R-:W-:Y:S01]  /*11a0*/  SEL R27, R18, RZ, P3 ;  /* 0x000000ff121b7207 */ /* 0x000fe20001800000 */
[----:B------:R4:W2:Y:S01]  /*11b0*/  LDG.E.U8 R23, desc[UR4][R12.64] ;  /* 0x000000040c177981 */ /* 0x0008a2000c1e1100 */
[----:B------:R-:W-:Y:S01]  /*11c0*/  SEL R29, R26, RZ, P6 ;  /* 0x000000ff1a1d7207 */ /* 0x000fe20003000000 */
[C---:B------:R-:W-:Y:S01]  /*11d0*/  IMAD.IADD R21, R10.reuse, 0x1, R25 ;  /* 0x000000010a157824 */ /* 0x040fe200078e0219 */
[C---:B------:R-:W-:Y:S01]  /*11e0*/  IADD3 R18, P3, PT, R19.reuse, UR6, RZ ;  /* 0x0000000613127c10 */ /* 0x040fe2000ff7e0ff */
[----:B------:R-:W-:Y:S01]  /*11f0*/  IMAD.IADD R25, R10, 0x1, R27 ;  /* 0x000000010a197824 */ /* 0x000fe200078e021b */
[----:B0-----:R-:W-:Y:S01]  /*1200*/  IADD3 R16, P4, PT, R20, UR6, RZ ;  /* 0x0000000614107c10 */ /* 0x001fe2000ff9e0ff */
[----:B------:R-:W-:Y:S01]  /*1210*/  IMAD.IADD R26, R10, 0x1, R29 ;  /* 0x000000010a1a7824 */ /* 0x000fe200078e021d */
[----:B------:R-:W-:-:S02]  /*1220*/  LEA.HI.X.SX32 R19, R19, UR7, 0x1, P3 ;  /* 0x0000000713137c11 */ /* 0x000fc400098f0eff */
[----:B-1----:R-:W-:Y:S02]  /*1230*/  IADD3 R14, P3, PT, R21, UR6, RZ ;  /* 0x00000006150e7c10 */ /* 0x002fe4000ff7e0ff */
[----:B----4-:R-:W-:Y:S02]  /*1240*/  IADD3 R12, P5, PT, R25, UR6, RZ ;  /* 0x00000006190c7c10 */ /* 0x010fe4000ffbe0ff */
[----:B------:R-:W-:Y:S01]  /*1250*/  LEA.HI.X.SX32 R17, R20, UR7, 0x1, P4 ;  /* 0x0000000714117c11 */ /* 0x000fe2000a0f0eff */
[----:B------:R-:W3:Y:S01]  /*1260*/  LDG.E.U8 R19, desc[UR4][R18.64] ;  /* 0x0000000412137981 */ /* 0x000ee2000c1e1100 */
[C---:B------:R-:W-:Y:S02]  /*1270*/  IADD3 R20, P4, PT, R26.reuse, UR6, RZ ;  /* 0x000000061a147c10 */ /* 0x040fe4000ff9e0ff */
[----:B------:R-:W-:Y:S02]  /*1280*/  LEA.HI.X.SX32 R15, R21, UR7, 0x1, P3 ;  /* 0x00000007150f7c11 */ /* 0x000fe400098f0eff */
[----:B------:R-:W-:Y:S01]  /*1290*/  LEA.HI.X.SX32 R13, R25, UR7, 0x1, P5 ;  /* 0x00000007190d7c11 */ /* 0x000fe2000a8f0eff */
[----:B------:R-:W4:Y:S01]  /*12a0*/  LDG.E.U8 R17, desc[UR4][R16.64] ;  /* 0x0000000410117981 */ /* 0x000f22000c1e1100 */
[----:B------:R-:W-:-:S03]  /*12b0*/  LEA.HI.X.SX32 R21, R26, UR7, 0x1, P4 ;  /* 0x000000071a157c11 */ /* 0x000fc6000a0f0eff */
[----:B------:R-:W4:Y:S04]  /*12c0*/  LDG.E.U8 R14, desc[UR4][R14.64] ;  /* 0x000000040e0e7981 */ /* 0x000f28000c1e1100 */
[----:B------:R-:W5:Y:S04]  /*12d0*/  LDG.E.U8 R13, desc[UR4][R12.64] ;  /* 0x000000040c0d7981 */ /* 0x000f68000c1e1100 */
[----:B------:R-:W5:Y:S01]  /*12e0*/  LDG.E.U8 R20, desc[UR4][R20.64] ;  /* 0x0000000414147981 */ /* 0x000f62000c1e1100 */
[----:B------:R-:W-:Y:S01]  /*12f0*/  VIADD R4, R4, 0x8 ;  /* 0x0000000804047836 */ /* 0x000fe20000000000 */
[----:B--2---:R-:W-:-:S04]  /*1300*/  IADD3 R22, PT, PT, R23, R11, R22 ;  /* 0x0000000b17167210 */ /* 0x004fc80007ffe016 */
[----:B---3--:R-:W-:-:S04]  /*1310*/  IADD3 R22, PT, PT, R19, R22, R24 ;  /* 0x0000001613167210 */ /* 0x008fc80007ffe018 */
[----:B----4-:R-:W-:-:S04]  /*1320*/  IADD3 R22, PT, PT, R14, R22, R17 ;  /* 0x000000160e167210 */ /* 0x010fc80007ffe011 */
[----:B-----5:R-:W-:-:S07]  /*1330*/  IADD3 R11, PT, PT, R20, R22, R13 ;  /* 0x00000016140b7210 */ /* 0x020fce0007ffe00d */
.L_x_3:
[----:B------:R-:W-:Y:S05]  /*1340*/  @!P1 BRA `(.L_x_4) ;  /* 0x0000000000ac9947 */ /* 0x000fea0003800000 */
[----:B------:R-:W-:Y:S01]  /*1350*/  IMAD.IADD R12, R3, 0x1, R4 ;  /* 0x00000001030c7824 */ /* 0x000fe200078e0204 */
[----:B------:R-:W0:Y:S01]  /*1360*/  LDCU.64 UR6, c[0x0][0x380] ;  /* 0x00007000ff0677ac */ /* 0x000e220008000a00 */
[----:B------:R-:W-:Y:S02]  /*1370*/  VIADD R14, R4, 0x1 ;  /* 0x00000001040e7836 */ /* 0x000fe40000000000 */
[C---:B------:R-:W-:Y:S01]  /*1380*/  VIADD R13, R12.reuse, 0x1 ;  /* 0x000000010c0d7836 */ /* 0x040fe20000000000 */
[C---:B------:R-:W-:Y:S01]  /*1390*/  ISETP.GT.AND P5, PT, R12.reuse, UR9, PT ;  /* 0x000000090c007c0c */ /* 0x040fe2000bfa4270 */
[C---:B------:R-:W-:Y:S01]  /*13a0*/  VIADD R18, R12.reuse, 0x2 ;  /* 0x000000020c127836 */ /* 0x040fe20000000000 */
[C---:B------:R-:W-:Y:S01]  /*13b0*/  ISETP.GT.AND P6, PT, R12.reuse, RZ, PT ;  /* 0x000000ff0c00720c */ /* 0x040fe20003fc4270 */
[----:B------:R-:W-:Y:S01]  /*13c0*/  VIADD R17, R12, 0x3 ;  /* 0x000000030c117836 */ /* 0x000fe20000000000 */
[----:B------:R-:W-:Y:S01]  /*13d0*/  ISETP.GT.AND P3, PT, R13, UR9, PT ;  /* 0x000000090d007c0c */ /* 0x000fe2000bf64270 */
[C---:B------:R-:W-:Y:S01]  /*13e0*/  VIADD R15, R4.reuse, 0x2 ;  /* 0x00000002040f7836 */ /* 0x040fe20000000000 */
[C---:B------:R-:W-:Y:S01]  /*13f0*/  SEL R13, R4.reuse, RZ, !P5 ;  /* 0x000000ff040d7207 */ /* 0x040fe20006800000 */
[----:B------:R-:W-:Y:S01]  /*1400*/  VIADD R16, R4, 0x3 ;  /* 0x0000000304107836 */ /* 0x000fe20000000000 */
[----:B------:R-:W-:-:S02]  /*1410*/  ISETP.GT.AND P5, PT, R18, UR9, PT ;  /* 0x0000000912007c0c */ /* 0x000fc4000bfa4270 */
[----:B------:R-:W-:Y:S02]  /*1420*/  SEL R13, R13, RZ, P6 ;  /* 0x000000ff0d0d7207 */ /* 0x000fe40003000000 */
[----:B------:R-:W-:Y:S02]  /*1430*/  ISETP.GE.U32.AND P4, PT, R12, 0x7fffffff, PT ;  /* 0x7fffffff0c00780c */ /* 0x000fe40003f86070 */
[----:B------:R-:W-:Y:S01]  /*1440*/  ISETP.GT.AND P6, PT, R17, UR9, PT ;  /* 0x0000000911007c0c */ /* 0x000fe2000bfc4270 */
[----:B------:R-:W-:Y:S01]  /*1450*/  IMAD.IADD R13, R10, 0x1, R13 ;  /* 0x000000010a0d7824 */ /* 0x000fe200078e020d */
[----:B------:R-:W-:Y:S02]  /*1460*/  SEL R14, R14, RZ, !P3 ;  /* 0x000000ff0e0e7207 */ /* 0x000fe40005800000 */
[----:B------:R-:W-:Y:S02]  /*1470*/  SEL R12, R15, RZ, !P5 ;  /* 0x000000ff0f0c7207 */ /* 0x000fe40006800000 */
[----:B------:R-:W-:-:S02]  /*1480*/  ISETP.GT.AND P3, PT, R18, RZ, PT ;  /* 0x000000ff1200720c */ /* 0x000fc40003f64270 */
[----:B------:R-:W-:Y:S02]  /*1490*/  ISETP.GT.AND P5, PT, R17, RZ, PT ;  /* 0x000000ff1100720c */ /* 0x000fe40003fa4270 */
[----:B------:R-:W-:Y:S02]  /*14a0*/  SEL R16, R16, RZ, !P6 ;  /* 0x000000ff10107207 */ /* 0x000fe40007000000 */
[----:B------:R-:W-:Y:S02]  /*14b0*/  SEL R15, R14, RZ, !P4 ;  /* 0x000000ff0e0f7207 */ /* 0x000fe40006000000 */
[----:B------:R-:W-:Y:S02]  /*14c0*/  SEL R17, R12, RZ, P3 ;  /* 0x000000ff0c117207 */ /* 0x000fe40001800000 */
[----:B------:R-:W-:Y:S01]  /*14d0*/  SEL R19, R16, RZ, P5 ;  /* 0x000000ff10137207 */ /* 0x000fe20002800000 */
[C---:B------:R-:W-:Y:S01]  /*14e0*/  IMAD.IADD R15, R10.reuse, 0x1, R15 ;  /* 0x000000010a0f7824 */ /* 0x040fe200078e020f */
[----:B0-----:R-:W-:Y:S01]  /*14f0*/  IADD3 R12, P3, PT, R13, UR6, RZ ;  /* 0x000000060d0c7c10 */ /* 0x001fe2000ff7e0ff */
[----:B------:R-:W-:-:S02]  /*1500*/  IMAD.IADD R17, R10, 0x1, R17 ;  /* 0x000000010a117824 */ /* 0x000fc400078e0211 */
[----:B------:R-:W-:Y:S01]  /*1510*/  IMAD.IADD R19, R10, 0x1, R19 ;  /* 0x000000010a137824 */ /* 0x000fe200078e0213 */
[----:B------:R-:W-:Y:S02]  /*1520*/  LEA.HI.X.SX32 R13, R13, UR7, 0x1, P3 ;  /* 0x000000070d0d7c11 */ /* 0x000fe400098f0eff */
[----:B------:R-:W-:Y:S02]  /*1530*/  IADD3 R14, P3, PT, R15, UR6, RZ ;  /* 0x000000060f0e7c10 */ /* 0x000fe4000ff7e0ff */
[----:B------:R-:W-:Y:S01]  /*1540*/  IADD3 R16, P4, PT, R17, UR6, RZ ;  /* 0x0000000611107c10 */ /* 0x000fe2000ff9e0ff */
[----:B------:R-:W2:Y:S01]  /*1550*/  LDG.E.U8 R12, desc[UR4][R12.64] ;  /* 0x000000040c0c7981 */ /* 0x000ea2000c1e1100 */
[----:B------:R-:W-:Y:S02]  /*1560*/  IADD3 R18, P5, PT, R19, UR6, RZ ;  /* 0x0000000613127c10 */ /* 0x000fe4000ffbe0ff */
[----:B------:R-:W-:Y:S02]  /*1570*/  LEA.HI.X.SX32 R15, R15, UR7, 0x1, P3 ;  /* 0x000000070f0f7c11 */ /* 0x000fe400098f0eff */
[----:B------:R-:W-:-:S02]  /*1580*/  LEA.HI.X.SX32 R17, R17, UR7, 0x1, P4 ;  /* 0x0000000711117c11 */ /* 0x000fc4000a0f0eff */
[----:B------:R-:W-:Y:S01]  /*1590*/  LEA.HI.X.SX32 R19, R19, UR7, 0x1, P5 ;  /* 0x0000000713137c11 */ /* 0x000fe2000a8f0eff */
[----:B------:R-:W2:Y:S04]  /*15a0*/  LDG.E.U8 R14, desc[UR4][R14.64] ;  /* 0x000000040e0e7981 */ /* 0x000ea8000c1e1100 */
[----:B------:R-:W3:Y:S04]  /*15b0*/  LDG.E.U8 R16, desc[UR4][R16.64] ;  /* 0x0000000410107981 */ /* 0x000ee8000c1e1100 */
[----:B------:R-:W3:Y:S01]  /*15c0*/  LDG.E.U8 R18, desc[UR4][R18.64] ;  /* 0x0000000412127981 */ /* 0x000ee2000c1e1100 */
[----:B------:R-:W-:Y:S01]  /*15d0*/  VIADD R4, R4, 0x4 ;  /* 0x0000000404047836 */ /* 0x000fe20000000000 */
[----:B--2---:R-:W-:-:S04]  /*15e0*/  IADD3 R11, PT, PT, R14, R11, R12 ;  /* 0x0000000b0e0b7210 */ /* 0x004fc80007ffe00c */
[----:B---3--:R-:W-:-:S07]  /*15f0*/  IADD3 R11, PT, PT, R18, R11, R16 ;  /* 0x0000000b120b7210 */ /* 0x008fce0007ffe010 */
.L_x_4:
[----:B------:R-:W-:Y:S01]  /*1600*/  IMAD.IADD R15, R3, 0x1, R4 ;  /* 0x00000001030f7824 */ /* 0x000fe200078e0204 */
[----:B------:R-:W0:Y:S04]  /*1610*/  LDCU.64 UR6, c[0x0][0x380] ;  /* 0x00007000ff0677ac */ /* 0x000e280008000a00 */
[C---:B------:R-:W-:Y:S02]  /*1620*/  ISETP.GT.AND P4, PT, R15.reuse, UR9, PT ;  /* 0x000000090f007c0c */ /* 0x040fe4000bf84270 */
[----:B------:R-:W-:Y:S02]  /*1630*/  ISETP.GT.AND P3, PT, R15, RZ, PT ;  /* 0x000000ff0f00720c */ /* 0x000fe40003f64270 */
[----:B------:R-:W-:-:S04]  /*1640*/  SEL R12, R4, RZ, !P4 ;  /* 0x000000ff040c7207 */ /* 0x000fc80006000000 */
[----:B------:R-:W-:-:S05]  /*1650*/  SEL R13, R12, RZ, P3 ;  /* 0x000000ff0c0d7207 */ /* 0x000fca0001800000 */
[----:B------:R-:W-:-:S05]  /*1660*/  IMAD.IADD R13, R10, 0x1, R13 ;  /* 0x000000010a0d7824 */ /* 0x000fca00078e020d */
[----:B0-----:R-:W-:-:S04]  /*1670*/  IADD3 R12, P3, PT, R13, UR6, RZ ;  /* 0x000000060d0c7c10 */ /* 0x001fc8000ff7e0ff */
[----:B------:R-:W-:-:S05]  /*1680*/  LEA.HI.X.SX32 R13, R13, UR7, 0x1, P3 ;  /* 0x000000070d0d7c11 */ /* 0x000fca00098f0eff */
[----:B------:R-:W2:Y:S01]  /*1690*/  LDG.E.U8 R12, desc[UR4][R12.64] ;  /* 0x000000040c0c7981 */ /* 0x000ea2000c1e1100 */
[----:B------:R-:W-:Y:S01]  /*16a0*/  LOP3.LUT P3, RZ, R2, 0x1, RZ, 0xc0, !PT ;  /* 0x0000000102ff7812 */ /* 0x000fe2000786c0ff */
[----:B--2---:R-:W-:-:S12]  /*16b0*/  IMAD.IADD R11, R12, 0x1, R11 ;  /* 0x000000010c0b7824 */ /* 0x004fd800078e020b */
[----:B------:R-:W-:Y:S05]  /*16c0*/  @!P3 BRA `(.L_x_5) ;  /* 0x000000000054b947 */ /* 0x000fea0003800000 */
[C---:B------:R-:W-:Y:S01]  /*16d0*/  VIADD R13, R15.reuse, 0x1 ;  /* 0x000000010f0d7836 */ /* 0x040fe20000000000 */
[C---:B------:R-:W-:Y:S01]  /*16e0*/  ISETP.GE.U32.AND P4, PT, R15.reuse, 0x7fffffff, PT ;  /* 0x7fffffff0f00780c */ /* 0x040fe20003f86070 */
[----:B------:R-:W-:Y:S02]  /*16f0*/  VIADD R14, R15, 0x2 ;  /* 0x000000020f0e7836 */ /* 0x000fe40000000000 */
[C---:B------:R-:W-:Y:S01]  /*1700*/  VIADD R12, R4.reuse, 0x1 ;  /* 0x00000001040c7836 */ /* 0x040fe20000000000 */
[----:B------:R-:W-:Y:S01]  /*1710*/  ISETP.GT.AND P5, PT, R13, UR9, PT ;  /* 0x000000090d007c0c */ /* 0x000fe2000bfa4270 */
[----:B------:R-:W-:Y:S01]  /*1720*/  VIADD R4, R4, 0x2 ;  /* 0x0000000204047836 */ /* 0x000fe20000000000 */
[C---:B------:R-:W-:Y:S02]  /*1730*/  ISETP.GT.AND P6, PT, R14.reuse, UR9, PT ;  /* 0x000000090e007c0c */ /* 0x040fe4000bfc4270 */
[----:B------:R-:W-:Y:S02]  /*1740*/  ISETP.GT.AND P3, PT, R14, RZ, PT ;  /* 0x000000ff0e00720c */ /* 0x000fe40003f64270 */
[----:B------:R-:W-:-:S02]  /*1750*/  SEL R12, R12, RZ, !P5 ;  /* 0x000000ff0c0c7207 */ /* 0x000fc40006800000 */
[----:B------:R-:W-:Y:S02]  /*1760*/  SEL R4, R4, RZ, !P6 ;  /* 0x000000ff04047207 */ /* 0x000fe40007000000 */
[----:B------:R-:W-:Y:S02]  /*1770*/  SEL R13, R12, RZ, !P4 ;  /* 0x000000ff0c0d7207 */ /* 0x000fe40006000000 */
[----:B------:R-:W-:-:S03]  /*1780*/  SEL R15, R4, RZ, P3 ;  /* 0x000000ff040f7207 */ /* 0x000fc60001800000 */
[C---:B------:R-:W-:Y:S02]  /*1790*/  IMAD.IADD R13, R10.reuse, 0x1, R13 ;  /* 0x000000010a0d7824 */ /* 0x040fe400078e020d */
[----:B------:R-:W-:-:S03]  /*17a0*/  IMAD.IADD R15, R10, 0x1, R15 ;  /* 0x000000010a0f7824 */ /* 0x000fc600078e020f */
[----:B------:R-:W-:Y:S02]  /*17b0*/  IADD3 R12, P3, PT, R13, UR6, RZ ;  /* 0x000000060d0c7c10 */ /* 0x000fe4000ff7e0ff */
[----:B------:R-:W-:Y:S02]  /*17c0*/  IADD3 R14, P4, PT, R15, UR6, RZ ;  /* 0x000000060f0e7c10 */ /* 0x000fe4000ff9e0ff */
[----:B------:R-:W-:Y:S02]  /*17d0*/  LEA.HI.X.SX32 R13, R13, UR7, 0x1, P3 ;  /* 0x000000070d0d7c11 */ /* 0x000fe400098f0eff */
[----:B------:R-:W-:-:S03]  /*17e0*/  LEA.HI.X.SX32 R15, R15, UR7, 0x1, P4 ;  /* 0x000000070f0f7c11 */ /* 0x000fc6000a0f0eff */
[----:B------:R-:W2:Y:S04]  /*17f0*/  LDG.E.U8 R12, desc[UR4][R12.64] ;  /* 0x000000040c0c7981 */ /* 0x000ea8000c1e1100 */
[----:B------:R-:W2:Y:S02]  /*1800*/  LDG.E.U8 R14, desc[UR4][R14.64] ;  /* 0x000000040e0e7981 */ /* 0x000ea4000c1e1100 */
[----:B--2---:R-:W-:-:S07]  /*1810*/  IADD3 R11, PT, PT, R14, R11, R12 ;  /* 0x0000000b0e0b7210 */ /* 0x004fce0007ffe00c */
.L_x_5:
[----:B------:R-:W-:Y:S05]  /*1820*/  @P2 BRA `(.L_x_6) ;  /* 0xffffffe800742947 */ /* 0x000fea000383ffff */
.L_x_0:
[----:B------:R-:W-:Y:S01]  /*1830*/  IMAD.SHL.U32 R5, R2, 0x2, RZ ;  /* 0x0000000202057824 */ /* 0x000fe200078e00ff */
[----:B------:R-:W-:Y:S01]  /*1840*/  IABS R10, R11 ;  /* 0x0000000b000a7213 */ /* 0x000fe20000000000 */
[----:B------:R-:W0:Y:S01]  /*1850*/  LDCU.64 UR6, c[0x0][0x388] ;  /* 0x00007100ff0677ac */ /* 0x000e220008000a00 */
[----:B------:R-:W-:Y:S02]  /*1860*/  IMAD R0, R0, UR9, R3 ;  /* 0x0000000900007c24 */ /* 0x000fe4000f8e0203 */
[----:B------:R-:W-:-:S05]  /*1870*/  IMAD R2, R5, R5, R5 ;  /* 0x0000000505027224 */ /* 0x000fca00078e0205 */
[----:B------:R-:W-:-:S04]  /*1880*/  IADD3 R6, PT, PT, R5, 0x1, R2 ;  /* 0x0000000105067810 */ /* 0x000fc80007ffe002 */
[-C--:B------:R-:W-:Y:S02]  /*1890*/  IABS R7, R6.reuse ;  /* 0x0000000600077213 */ /* 0x080fe40000000000 */
[-C--:B------:R-:W-:Y:S02]  /*18a0*/  IABS R12, R6.reuse ;  /* 0x00000006000c7213 */ /* 0x080fe40000000000 */
[----:B------:R-:W1:Y:S01]  /*18b0*/  I2F.RP R2, R7 ;  /* 0x0000000700027306 */ /* 0x000e620000209400 */
[----:B------:R-:W-:-:S04]  /*18c0*/  LOP3.LUT R11, R11, R6, RZ, 0x3c, !PT ;  /* 0x000000060b0b7212 */ /* 0x000fc800078e3cff */
[----:B------:R-:W-:-:S03]  /*18d0*/  ISETP.GE.AND P2, PT, R11, RZ, PT ;  /* 0x000000ff0b00720c */ /* 0x000fc60003f46270 */
[----:B-1----:R-:W1:Y:S02]  /*18e0*/  MUFU.RCP R2, R2 ;  /* 0x0000000200027308 */ /* 0x002e640000001000 */
[----:B-1----:R-:W-:Y:S02]  /*18f0*/  VIADD R4, R2, 0xffffffe ;  /* 0x0ffffffe02047836 */ /* 0x002fe40000000000 */
[----:B------:R-:W-:-:S04]  /*1900*/  IMAD.MOV R2, RZ, RZ, -R12 ;  /* 0x000000ffff027224 */ /* 0x000fc800078e0a0c */
[----:B------:R1:W2:Y:S02]  /*1910*/  F2I.FTZ.U32.TRUNC.NTZ R5, R4 ;  /* 0x0000000400057305 */ /* 0x0002a4000021f000 */
[----:B-1----:R-:W-:Y:S02]  /*1920*/  IMAD.MOV.U32 R4, RZ, RZ, RZ ;  /* 0x000000ffff047224 */ /* 0x002fe400078e00ff */
[----:B--2---:R-:W-:-:S04]  /*1930*/  IMAD.MOV R8, RZ, RZ, -R5 ;  /* 0x000000ffff087224 */ /* 0x004fc800078e0a05 */
[----:B------:R-:W-:Y:S02]  /*1940*/  IMAD R9, R8, R7, RZ ;  /* 0x0000000708097224 */ /* 0x000fe400078e02ff */
[----:B------:R-:W-:Y:S02]  /*1950*/  IMAD.MOV.U32 R8, RZ, RZ, R10 ;  /* 0x000000ffff087224 */ /* 0x000fe400078e000a */
[----:B------:R-:W-:-:S06]  /*1960*/  IMAD.HI.U32 R5, R5, R9, R4 ;  /* 0x0000000905057227 */ /* 0x000fcc00078e0004 */
[----:B------:R-:W-:-:S04]  /*1970*/  IMAD.HI.U32 R5, R5, R8, RZ ;  /* 0x0000000805057227 */ /* 0x000fc800078e00ff */
[----:B------:R-:W-:-:S05]  /*1980*/  IMAD R2, R5, R2, R8 ;  /* 0x0000000205027224 */ /* 0x000fca00078e0208 */
[----:B------:R-:W-:-:S13]  /*1990*/  ISETP.GT.U32.AND P1, PT, R7, R2, PT ;  /* 0x000000020700720c */ /* 0x000fda0003f24070 */
[----:B------:R-:W-:Y:S02]  /*19a0*/  @!P1 IMAD.IADD R2, R2, 0x1, -R7 ;  /* 0x0000000102029824 */ /* 0x000fe400078e0a07 */
[----:B------:R-:W-:Y:S01]  /*19b0*/  @!P1 VIADD R5, R5, 0x1 ;  /* 0x0000000105059836 */ /* 0x000fe20000000000 */
[----:B------:R-:W-:Y:S02]  /*19c0*/  ISETP.NE.AND P1, PT, R6, RZ, PT ;  /* 0x000000ff0600720c */ /* 0x000fe40003f25270 */
[----:B------:R-:W-:-:S13]  /*19d0*/  ISETP.GE.U32.AND P0, PT, R2, R7, PT ;  /* 0x000000070200720c */ /* 0x000fda0003f06070 */
[----:B------:R-:W-:Y:S01]  /*19e0*/  @P0 VIADD R5, R5, 0x1 ;  /* 0x0000000105050836 */ /* 0x000fe20000000000 */
[----:B0-----:R-:W-:-:S03]  /*19f0*/  IADD3 R2, P0, PT, R0, UR6, RZ ;  /* 0x0000000600027c10 */ /* 0x001fc6000ff1e0ff */
[----:B------:R-:W-:Y:S01]  /*1a00*/  @!P2 IMAD.MOV R5, RZ, RZ, -R5 ;  /* 0x000000ffff05a224 */ /* 0x000fe200078e0a05 */
[----:B------:R-:W-:Y:S02]  /*1a10*/  LEA.HI.X.SX32 R3, R0, UR7, 0x1, P0 ;  /* 0x0000000700037c11 */ /* 0x000fe400080f0eff */
[----:B------:R-:W-:-:S05]  /*1a20*/  @!P1 LOP3.LUT R5, RZ, R6, RZ, 0x33, !PT ;  /* 0x00000006ff059212 */ /* 0x000fca00078e33ff */
[----:B------:R-:W-:Y:S01]  /*1a30*/  STG.E.U8 desc[UR4][R2.64], R5 ;  /* 0x0000000502007986 */ /* 0x000fe2000c101104 */
[----:B------:R-:W-:Y:S05]  /*1a40*/  EXIT ;  /* 0x000000000000794d */ /* 0x000fea0003800000 */
.L_x_7:
[----:B------:R-:W-:-:S00]  /*1a50*/  BRA `(.L_x_7) ;  /* 0xfffffffc00fc7947 */ /* 0x000fc0000383ffff */
[----:B------:R-:W-:-:S00]  /*1a60*/  NOP ;  /* 0x0000000000007918 */ /* 0x000fc00000000000 */
        /* <DEDUP_REMOVED lines=9> */
.L_x_8:


//--------------------- .nv.shared.reserved.0     --------------------------
	.section	.nv.shared.reserved.0,"aw",@nobits
	.weak		__nv_reservedSMEM_offset_0_alias
	.size		__nv_reservedSMEM_offset_0_alias, 0, 64
	.other		__nv_reservedSMEM_offset_0_alias,@"STO_CUDA_RESERVED_SHARED STV_DEFAULT"
__nv_reservedSMEM_offset_0_alias:
	.zero		0
	.zero		64


//--------------------- .nv.constant0._Z3sumPhS_iii --------------------------
	.section	.nv.constant0._Z3sumPhS_iii,"a",@progbits
	.sectionflags	@""
	.align	4
.nv.constant0._Z3sumPhS_iii:
	.zero		924


//--------------------- SYMBOLS --------------------------

	.type		.nv.reservedSmem.offset0,@object
	.size		.nv.reservedSmem.offset0,0x4
